	.target	sm_100a

	.elftype	@"ET_EXEC"


//--------------------- .note.nv.tkinfo           --------------------------
	.section	.note.nv.tkinfo,"",@"SHT_NOTE"
	.sectionflags	@"SHF_NOTE_NV_TKINFO"
	.tkinfo
        /*0018*/ 	.word	0x00000002
        /*0030*/ 	.string	""
        /*0030*/ 	.string	"ptxas"
        /*0030*/ 	.string	"Cuda compilation tools, release 13.0, V13.0.88"
        /*0030*/ 	.string	"Build cuda_13.0.r13.0/compiler.36424714_0"
        /*0030*/ 	.string	"-arch sm_100a -m 64 "



//--------------------- .note.nv.cuinfo           --------------------------
	.section	.note.nv.cuinfo,"",@"SHT_NOTE"
	.sectionflags	@"SHF_NOTE_NV_CUINFO"
        /*0018*/ 	.short	0x0002
        /*001a*/ 	.short	0x0064
        /*001c*/ 	.short	0x0082
	.zero		2


//--------------------- .nv.info                  --------------------------
	.section	.nv.info,"",@"SHT_CUDA_INFO"
	.align	4


	//----- nvinfo : EIATTR_REGCOUNT
	.align		4
        /*0000*/ 	.byte	0x04, 0x2f
        /*0002*/ 	.short	(.L_16 - .L_15)
	.align		4
.L_15:
        /*0004*/ 	.word	index@(_ZN7cutlass13device_kernelINS_4gemm6kernel13GemmUniversalIN4cute5tupleIJiiiiEEENS1_10collective13CollectiveMmaINS1_35MainloopSm100TmaUmmaWarpSpecializedILi24ELi2ELi4ENS5_IJNS4_1CILi2EEENSA_ILi1EEESC_EEEEENS5_IJNSA_ILi64EEENSA_ILi8EEESF_EEENS_6half_tENS5_IJlSC_lEEESI_SJ_NS4_8TiledMMAINS4_8MMA_AtomIJNS4_20SM100_MMA_F16BF16_SSISI_SI_fLi64ELi8ELNS4_4UMMA5MajorE0ELSO_0ELNSN_7ScaleInE0ELSP_0EEEEEENS4_6LayoutINS5_IJSC_SC_SC_EEENS5_IJNSA_ILi0EEESU_SU_EEEEENS5_IJNS4_10UnderscoreESX_SX_EEEEENS4_13SM90_TMA_LOADENS4_14ComposedLayoutINS4_7SwizzleILi3ELi4ELi3EEENS4_18smem_ptr_flag_bitsILi16EEENSS_INS5_IJSG_SF_EEENS5_IJSF_SC_EEEEEEEvNS4_8identityENS4_23SM90_TMA_LOAD_MULTICASTES19_vS1A_EENS_8epilogue10collective18CollectiveEpilogueINS1D_23Sm100TmaWarpSpecializedILi2ELi1ELi4ELb1ELb0EEEJSH_NS5_IJNSS_ISF_SC_EENSS_ISG_SC_EEEEESI_SJ_SI_SJ_NS1D_6fusion15FusionCallbacksIS1H_NS1L_17LinearCombinationISI_fSI_fLNS_15FloatRoundStyleE2EEESH_S1K_JEEENS4_5SM1004TMEM4LOAD26SM100_TMEM_LOAD_16dp256b1xES10_NS11_INS12_ILi0ELi4ELi3EEES15_NSS_INS5_IJSG_SG_EEENS5_IJSG_SC_EEEEEEENS4_17SM75_U32x2_LDSM_NENS4_14SM90_TMA_STOREES1Z_NS4_17SM90_U32x2_STSM_NENS4_39AutoVectorizingCopyWithAssumedAlignmentILi128EEEEEEvvEEEEvNT_6ParamsE)
        /*0008*/ 	.word	0x0000002d


	//----- nvinfo : EIATTR_FRAME_SIZE
	.align		4
.L_16:
        /*000c*/ 	.byte	0x04, 0x11
        /*000e*/ 	.short	(.L_18 - .L_17)
	.align		4
.L_17:
        /*0010*/ 	.word	index@($__internal_2_$__cuda_sm10x_tcgen05_guardrail_trap_unallocated_columns_being_dealloced)
        /*0014*/ 	.word	0x00000000


	//----- nvinfo : EIATTR_FRAME_SIZE
	.align		4
.L_18:
        /*0018*/ 	.byte	0x04, 0x11
        /*001a*/ 	.short	(.L_20 - .L_19)
	.align		4
.L_19:
        /*001c*/ 	.word	index@($__internal_1_$__cuda_sm10x_tcgen05_guardrail_trap_phase_invalid_during_alloc)
        /*0020*/ 	.word	0x00000000


	//----- nvinfo : EIATTR_FRAME_SIZE
	.align		4
.L_20:
        /*0024*/ 	.byte	0x04, 0x11
        /*0026*/ 	.short	(.L_22 - .L_21)
	.align		4
.L_21:
        /*0028*/ 	.word	index@($__internal_0_$__cuda_sm10x_tcgen05_guardrail_trap_col_being_dealloced_not_returned_by_alloc)
        /*002c*/ 	.word	0x00000000


	//----- nvinfo : EIATTR_FRAME_SIZE
	.align		4
.L_22:
        /*0030*/ 	.byte	0x04, 0x11
        /*0032*/ 	.short	(.L_24 - .L_23)
	.align		4
.L_23:
        /*0034*/ 	.word	index@(_ZN7cutlass13device_kernelINS_4gemm6kernel13GemmUniversalIN4cute5tupleIJiiiiEEENS1_10collective13CollectiveMmaINS1_35MainloopSm100TmaUmmaWarpSpecializedILi24ELi2ELi4ENS5_IJNS4_1CILi2EEENSA_ILi1EEESC_EEEEENS5_IJNSA_ILi64EEENSA_ILi8EEESF_EEENS_6half_tENS5_IJlSC_lEEESI_SJ_NS4_8TiledMMAINS4_8MMA_AtomIJNS4_20SM100_MMA_F16BF16_SSISI_SI_fLi64ELi8ELNS4_4UMMA5MajorE0ELSO_0ELNSN_7ScaleInE0ELSP_0EEEEEENS4_6LayoutINS5_IJSC_SC_SC_EEENS5_IJNSA_ILi0EEESU_SU_EEEEENS5_IJNS4_10UnderscoreESX_SX_EEEEENS4_13SM90_TMA_LOADENS4_14ComposedLayoutINS4_7SwizzleILi3ELi4ELi3EEENS4_18smem_ptr_flag_bitsILi16EEENSS_INS5_IJSG_SF_EEENS5_IJSF_SC_EEEEEEEvNS4_8identityENS4_23SM90_TMA_LOAD_MULTICASTES19_vS1A_EENS_8epilogue10collective18CollectiveEpilogueINS1D_23Sm100TmaWarpSpecializedILi2ELi1ELi4ELb1ELb0EEEJSH_NS5_IJNSS_ISF_SC_EENSS_ISG_SC_EEEEESI_SJ_SI_SJ_NS1D_6fusion15FusionCallbacksIS1H_NS1L_17LinearCombinationISI_fSI_fLNS_15FloatRoundStyleE2EEESH_S1K_JEEENS4_5SM1004TMEM4LOAD26SM100_TMEM_LOAD_16dp256b1xES10_NS11_INS12_ILi0ELi4ELi3EEES15_NSS_INS5_IJSG_SG_EEENS5_IJSG_SC_EEEEEEENS4_17SM75_U32x2_LDSM_NENS4_14SM90_TMA_STOREES1Z_NS4_17SM90_U32x2_STSM_NENS4_39AutoVectorizingCopyWithAssumedAlignmentILi128EEEEEEvvEEEEvNT_6ParamsE)
        /*0038*/ 	.word	0x00000000


	//----- nvinfo : EIATTR_MIN_STACK_SIZE
	.align		4
.L_24:
        /*003c*/ 	.byte	0x04, 0x12
        /*003e*/ 	.short	(.L_26 - .L_25)
	.align		4
.L_25:
        /*0040*/ 	.word	index@(_ZN7cutlass13device_kernelINS_4gemm6kernel13GemmUniversalIN4cute5tupleIJiiiiEEENS1_10collective13CollectiveMmaINS1_35MainloopSm100TmaUmmaWarpSpecializedILi24ELi2ELi4ENS5_IJNS4_1CILi2EEENSA_ILi1EEESC_EEEEENS5_IJNSA_ILi64EEENSA_ILi8EEESF_EEENS_6half_tENS5_IJlSC_lEEESI_SJ_NS4_8TiledMMAINS4_8MMA_AtomIJNS4_20SM100_MMA_F16BF16_SSISI_SI_fLi64ELi8ELNS4_4UMMA5MajorE0ELSO_0ELNSN_7ScaleInE0ELSP_0EEEEEENS4_6LayoutINS5_IJSC_SC_SC_EEENS5_IJNSA_ILi0EEESU_SU_EEEEENS5_IJNS4_10UnderscoreESX_SX_EEEEENS4_13SM90_TMA_LOADENS4_14ComposedLayoutINS4_7SwizzleILi3ELi4ELi3EEENS4_18smem_ptr_flag_bitsILi16EEENSS_INS5_IJSG_SF_EEENS5_IJSF_SC_EEEEEEEvNS4_8identityENS4_23SM90_TMA_LOAD_MULTICASTES19_vS1A_EENS_8epilogue10collective18CollectiveEpilogueINS1D_23Sm100TmaWarpSpecializedILi2ELi1ELi4ELb1ELb0EEEJSH_NS5_IJNSS_ISF_SC_EENSS_ISG_SC_EEEEESI_SJ_SI_SJ_NS1D_6fusion15FusionCallbacksIS1H_NS1L_17LinearCombinationISI_fSI_fLNS_15FloatRoundStyleE2EEESH_S1K_JEEENS4_5SM1004TMEM4LOAD26SM100_TMEM_LOAD_16dp256b1xES10_NS11_INS12_ILi0ELi4ELi3EEES15_NSS_INS5_IJSG_SG_EEENS5_IJSG_SC_EEEEEEENS4_17SM75_U32x2_LDSM_NENS4_14SM90_TMA_STOREES1Z_NS4_17SM90_U32x2_STSM_NENS4_39AutoVectorizingCopyWithAssumedAlignmentILi128EEEEEEvvEEEEvNT_6ParamsE)
        /*0044*/ 	.word	0x00000000
.L_26:


//--------------------- .nv.compat                --------------------------
	.section	.nv.compat,"",@"SHT_CUDA_COMPAT_INFO"
	.align	4
        /*0000*/ 	.byte	0x02, 0x09, 0x01, 0x00, 0x02, 0x02, 0x02, 0x00, 0x02, 0x05, 0x05, 0x00, 0x03, 0x07, 0x01, 0x01
        /*0010*/ 	.byte	0x02, 0x03, 0x01, 0x00, 0x02, 0x06, 0x01, 0x00, 0x04, 0x0b, 0x08, 0x00, 0x09, 0x00, 0x00, 0x00
        /*0020*/ 	.byte	0x00, 0x00, 0x00, 0x00


//--------------------- .nv.info._ZN7cutlass13device_kernelINS_4gemm6kernel13GemmUniversalIN4cute5tupleIJiiiiEEENS1_10collective13CollectiveMmaINS1_35MainloopSm100TmaUmmaWarpSpecializedILi24ELi2ELi4ENS5_IJNS4_1CILi2EEENSA_ILi1EEESC_EEEEENS5_IJNSA_ILi64EEENSA_ILi8EEESF_EEENS_6half_tENS5_IJlSC_lEEESI_SJ_NS4_8TiledMMAINS4_8MMA_AtomIJNS4_20SM100_MMA_F16BF16_SSISI_SI_fLi64ELi8ELNS4_4UMMA5MajorE0ELSO_0ELNSN_7ScaleInE0ELSP_0EEEEEENS4_6LayoutINS5_IJSC_SC_SC_EEENS5_IJNSA_ILi0EEESU_SU_EEEEENS5_IJNS4_10UnderscoreESX_SX_EEEEENS4_13SM90_TMA_LOADENS4_14ComposedLayoutINS4_7SwizzleILi3ELi4ELi3EEENS4_18smem_ptr_flag_bitsILi16EEENSS_INS5_IJSG_SF_EEENS5_IJSF_SC_EEEEEEEvNS4_8identityENS4_23SM90_TMA_LOAD_MULTICASTES19_vS1A_EENS_8epilogue10collective18CollectiveEpilogueINS1D_23Sm100TmaWarpSpecializedILi2ELi1ELi4ELb1ELb0EEEJSH_NS5_IJNSS_ISF_SC_EENSS_ISG_SC_EEEEESI_SJ_SI_SJ_NS1D_6fusion15FusionCallbacksIS1H_NS1L_17LinearCombinationISI_fSI_fLNS_15FloatRoundStyleE2EEESH_S1K_JEEENS4_5SM1004TMEM4LOAD26SM100_TMEM_LOAD_16dp256b1xES10_NS11_INS12_ILi0ELi4ELi3EEES15_NSS_INS5_IJSG_SG_EEENS5_IJSG_SC_EEEEEEENS4_17SM75_U32x2_LDSM_NENS4_14SM90_TMA_STOREES1Z_NS4_17SM90_U32x2_STSM_NENS4_39AutoVectorizingCopyWithAssumedAlignmentILi128EEEEEEvvEEEEvNT_6ParamsE --------------------------
	.section	.nv.info._ZN7cutlass13device_kernelINS_4gemm6kernel13GemmUniversalIN4cute5tupleIJiiiiEEENS1_10collective13CollectiveMmaINS1_35MainloopSm100TmaUmmaWarpSpecializedILi24ELi2ELi4ENS5_IJNS4_1CILi2EEENSA_ILi1EEESC_EEEEENS5_IJNSA_ILi64EEENSA_ILi8EEESF_EEENS_6half_tENS5_IJlSC_lEEESI_SJ_NS4_8TiledMMAINS4_8MMA_AtomIJNS4_20SM100_MMA_F16BF16_SSISI_SI_fLi64ELi8ELNS4_4UMMA5MajorE0ELSO_0ELNSN_7ScaleInE0ELSP_0EEEEEENS4_6LayoutINS5_IJSC_SC_SC_EEENS5_IJNSA_ILi0EEESU_SU_EEEEENS5_IJNS4_10UnderscoreESX_SX_EEEEENS4_13SM90_TMA_LOADENS4_14ComposedLayoutINS4_7SwizzleILi3ELi4ELi3EEENS4_18smem_ptr_flag_bitsILi16EEENSS_INS5_IJSG_SF_EEENS5_IJSF_SC_EEEEEEEvNS4_8identityENS4_23SM90_TMA_LOAD_MULTICASTES19_vS1A_EENS_8epilogue10collective18CollectiveEpilogueINS1D_23Sm100TmaWarpSpecializedILi2ELi1ELi4ELb1ELb0EEEJSH_NS5_IJNSS_ISF_SC_EENSS_ISG_SC_EEEEESI_SJ_SI_SJ_NS1D_6fusion15FusionCallbacksIS1H_NS1L_17LinearCombinationISI_fSI_fLNS_15FloatRoundStyleE2EEESH_S1K_JEEENS4_5SM1004TMEM4LOAD26SM100_TMEM_LOAD_16dp256b1xES10_NS11_INS12_ILi0ELi4ELi3EEES15_NSS_INS5_IJSG_SG_EEENS5_IJSG_SC_EEEEEEENS4_17SM75_U32x2_LDSM_NENS4_14SM90_TMA_STOREES1Z_NS4_17SM90_U32x2_STSM_NENS4_39AutoVectorizingCopyWithAssumedAlignmentILi128EEEEEEvvEEEEvNT_6ParamsE,"",@"SHT_CUDA_INFO"
	.sectionflags	@""
	.align	4


	//----- nvinfo : EIATTR_CUDA_API_VERSION
	.align		4
        /*0000*/ 	.byte	0x04, 0x37
        /*0002*/ 	.short	(.L_28 - .L_27)
.L_27:
        /*0004*/ 	.word	0x00000082


	//----- nvinfo : EIATTR_KPARAM_INFO
	.align		4
.L_28:
        /*0008*/ 	.byte	0x04, 0x17
        /*000a*/ 	.short	(.L_30 - .L_29)
.L_29:
        /*000c*/ 	.word	0x00000000
        /*0010*/ 	.short	0x0000
        /*0012*/ 	.short	0x0000
        /*0014*/ 	.byte	0x00, 0xf0, 0x01, 0x20


	//----- nvinfo : EIATTR_AT_ENTRY_FRAGMENTS
	.align		4
.L_30:
        /*0018*/ 	.byte	0x04, 0x4f
        /*001a*/ 	.short	(.L_32 - .L_31)


	//   ....[0]....
.L_31:
        /*001c*/ 	.word	0x00000006


	//----- nvinfo : EIATTR_RESERVED_SMEM_USED
	.align		4
.L_32:
        /*0020*/ 	.byte	0x01, 0x41
	.zero		2


	//----- nvinfo : EIATTR_SPARSE_MMA_MASK
	.align		4
        /*0024*/ 	.byte	0x03, 0x50
        /*0026*/ 	.short	0x0000


	//----- nvinfo : EIATTR_TCGEN05_1CTA_USED
	.align		4
        /*0028*/ 	.byte	0x01, 0x51
	.zero		2


	//----- nvinfo : EIATTR_MAXREG_COUNT
	.align		4
        /*002c*/ 	.byte	0x03, 0x1b
        /*002e*/ 	.short	0x00ff


	//----- nvinfo : EIATTR_NUM_BARRIERS
	.align		4
        /*0030*/ 	.byte	0x02, 0x4c
        /*0032*/ 	.byte	0x07
	.zero		1


	//----- nvinfo : EIATTR_EXTERNS
	.align		4
        /*0034*/ 	.byte	0x04, 0x0f
        /*0036*/ 	.short	(.L_34 - .L_33)


	//   ....[0]....
	.align		4
.L_33:
        /*0038*/ 	.word	index@(__assertfail)


	//----- nvinfo : EIATTR_MERCURY_ISA_VERSION
	.align		4
.L_34:
        /*003c*/ 	.byte	0x03, 0x5f
        /*003e*/ 	.short	0x0101


	//----- nvinfo : EIATTR_INT_WARP_WIDE_INSTR_OFFSETS
	.align		4
        /*0040*/ 	.byte	0x04, 0x31
        /*0042*/ 	.short	(.L_36 - .L_35)


	//   ....[0]....
.L_35:
        /*0044*/ 	.word	0x00004a40


	//   ....[1]....
        /*0048*/ 	.word	0x00004a60


	//   ....[2]....
        /*004c*/ 	.word	0x00004a90


	//   ....[3]....
        /*0050*/ 	.word	0x00005680


	//   ....[4]....
        /*0054*/ 	.word	0x000057a0


	//----- nvinfo : EIATTR_COOP_GROUP_MASK_REGIDS
	.align		4
.L_36:
        /*0058*/ 	.byte	0x04, 0x29
        /*005a*/ 	.short	(.L_38 - .L_37)


	//   ....[0]....
.L_37:
        /*005c*/ 	.word	0xffffffff


	//   ....[1]....
        /*0060*/ 	.word	0xffffffff


	//   ....[2]....
        /*0064*/ 	.word	0xffffffff


	//   ....[3]....
        /*0068*/ 	.word	0xffffffff


	//   ....[4]....
        /*006c*/ 	.word	0xffffffff


	//   ....[5]....
        /*0070*/ 	.word	0xffffffff


	//   ....[6]....
        /*0074*/ 	.word	0xffffffff


	//   ....[7]....
        /*0078*/ 	.word	0xffffffff


	//   ....[8]....
        /*007c*/ 	.word	0xffffffff


	//   ....[9]....
        /*0080*/ 	.word	0xffffffff


	//   ....[10]....
        /*0084*/ 	.word	0xffffffff


	//   ....[11]....
        /*0088*/ 	.word	0xffffffff


	//   ....[12]....
        /*008c*/ 	.word	0xffffffff


	//   ....[13]....
        /*0090*/ 	.word	0xffffffff


	//----- nvinfo : EIATTR_COOP_GROUP_INSTR_OFFSETS
	.align		4
.L_38:
        /*0094*/ 	.byte	0x04, 0x28
        /*0096*/ 	.short	(.L_40 - .L_39)


	//   ....[0]....
.L_39:
        /*0098*/ 	.word	0x00000080


	//   ....[1]....
        /*009c*/ 	.word	0x000004e0


	//   ....[2]....
        /*00a0*/ 	.word	0x00000920


	//   ....[3]....
        /*00a4*/ 	.word	0x00000a80


	//   ....[4]....
        /*00a8*/ 	.word	0x00000b80


	//   ....[5]....
        /*00ac*/ 	.word	0x00000cf0


	//   ....[6]....
        /*00b0*/ 	.word	0x00000e90


	//   ....[7]....
        /*00b4*/ 	.word	0x00001050


	//   ....[8]....
        /*00b8*/ 	.word	0x00002230


	//   ....[9]....
        /*00bc*/ 	.word	0x00003c30


	//   ....[10]....
        /*00c0*/ 	.word	0x00003e40


	//   ....[11]....
        /*00c4*/ 	.word	0x00003e70


	//   ....[12]....
        /*00c8*/ 	.word	0x00004920


	//   ....[13]....
        /*00cc*/ 	.word	0x00004b50


	//----- nvinfo : EIATTR_VRC_CTA_INIT_COUNT
	.align		4
.L_40:
        /*00d0*/ 	.byte	0x02, 0x4a
        /*00d2*/ 	.byte	0x80
	.zero		1


	//----- nvinfo : EIATTR_SYSCALL_OFFSETS
	.align		4
        /*00d4*/ 	.byte	0x04, 0x46
        /*00d6*/ 	.short	(.L_42 - .L_41)


	//   ....[0]....
.L_41:
        /*00d8*/ 	.word	0x00006a00


	//----- nvinfo : EIATTR_MBARRIER_INSTR_OFFSETS
	.align		4
.L_42:
        /*00dc*/ 	.byte	0x04, 0x39
        /*00de*/ 	.short	(.L_44 - .L_43)


	//   ....[0]....
.L_43:
        /*00e0*/ 	.word	0x00000600
        /*00e4*/ 	.word	0x000000ff
        /*00e8*/ 	.word	0x00000000
        /*00ec*/ 	.short	0x0100
        /*00ee*/ 	.byte	0x04
	.zero		1


	//   ....[1]....
        /*00f0*/ 	.word	0x00000610
        /*00f4*/ 	.word	0x000000ff
        /*00f8*/ 	.word	0x000000c0
        /*00fc*/ 	.short	0x0100
        /*00fe*/ 	.byte	0x04
	.zero		1


	//   ....[2]....
        /*0100*/ 	.word	0x00000620
        /*0104*/ 	.word	0x000000ff
        /*0108*/ 	.word	0x00000008
        /*010c*/ 	.short	0x0100
        /*010e*/ 	.byte	0x04
	.zero		1


	//   ....[3]....
        /*0110*/ 	.word	0x00000630
        /*0114*/ 	.word	0x000000ff
        /*0118*/ 	.word	0x000000c8
        /*011c*/ 	.short	0x0100
        /*011e*/ 	.byte	0x04
	.zero		1


	//   ....[4]....
        /*0120*/ 	.word	0x00000640
        /*0124*/ 	.word	0x000000ff
        /*0128*/ 	.word	0x00000010
        /*012c*/ 	.short	0x0100
        /*012e*/ 	.byte	0x04
	.zero		1


	//   ....[5]....
        /*0130*/ 	.word	0x00000650
        /*0134*/ 	.word	0x000000ff
        /*0138*/ 	.word	0x000000d0
        /*013c*/ 	.short	0x0100
        /*013e*/ 	.byte	0x04
	.zero		1


	//   ....[6]....
        /*0140*/ 	.word	0x00000660
        /*0144*/ 	.word	0x000000ff
        /*0148*/ 	.word	0x00000018
        /*014c*/ 	.short	0x0100
        /*014e*/ 	.byte	0x04
	.zero		1


	//   ....[7]....
        /*0150*/ 	.word	0x00000670
        /*0154*/ 	.word	0x000000ff
        /*0158*/ 	.word	0x000000d8
        /*015c*/ 	.short	0x0100
        /*015e*/ 	.byte	0x04
	.zero		1


	//   ....[8]....
        /*0160*/ 	.word	0x00000680
        /*0164*/ 	.word	0x000000ff
        /*0168*/ 	.word	0x00000020
        /*016c*/ 	.short	0x0100
        /*016e*/ 	.byte	0x04
	.zero		1


	//   ....[9]....
        /*0170*/ 	.word	0x00000690
        /*0174*/ 	.word	0x000000ff
        /*0178*/ 	.word	0x000000e0
        /*017c*/ 	.short	0x0100
        /*017e*/ 	.byte	0x04
	.zero		1


	//   ....[10]....
        /*0180*/ 	.word	0x000006a0
        /*0184*/ 	.word	0x000000ff
        /*0188*/ 	.word	0x00000028
        /*018c*/ 	.short	0x0100
        /*018e*/ 	.byte	0x04
	.zero		1


	//   ....[11]....
        /*0190*/ 	.word	0x000006b0
        /*0194*/ 	.word	0x000000ff
        /*0198*/ 	.word	0x000000e8
        /*019c*/ 	.short	0x0100
        /*019e*/ 	.byte	0x04
	.zero		1


	//   ....[12]....
        /*01a0*/ 	.word	0x000006c0
        /*01a4*/ 	.word	0x000000ff
        /*01a8*/ 	.word	0x00000030
        /*01ac*/ 	.short	0x0100
        /*01ae*/ 	.byte	0x04
	.zero		1


	//   ....[13]....
        /*01b0*/ 	.word	0x000006d0
        /*01b4*/ 	.word	0x000000ff
        /*01b8*/ 	.word	0x000000f0
        /*01bc*/ 	.short	0x0100
        /*01be*/ 	.byte	0x04
	.zero		1


	//   ....[14]....
        /*01c0*/ 	.word	0x000006e0
        /*01c4*/ 	.word	0x000000ff
        /*01c8*/ 	.word	0x00000038
        /*01cc*/ 	.short	0x0100
        /*01ce*/ 	.byte	0x04
	.zero		1


	//   ....[15]....
        /*01d0*/ 	.word	0x000006f0
        /*01d4*/ 	.word	0x000000ff
        /*01d8*/ 	.word	0x000000f8
        /*01dc*/ 	.short	0x0100
        /*01de*/ 	.byte	0x04
	.zero		1


	//   ....[16]....
        /*01e0*/ 	.word	0x00000700
        /*01e4*/ 	.word	0x000000ff
        /*01e8*/ 	.word	0x00000040
        /*01ec*/ 	.short	0x0100
        /*01ee*/ 	.byte	0x04
	.zero		1


	//   ....[17]....
        /*01f0*/ 	.word	0x00000710
        /*01f4*/ 	.word	0x000000ff
        /*01f8*/ 	.word	0x00000100
        /*01fc*/ 	.short	0x0100
        /*01fe*/ 	.byte	0x04
	.zero		1


	//   ....[18]....
        /*0200*/ 	.word	0x00000720
        /*0204*/ 	.word	0x000000ff
        /*0208*/ 	.word	0x00000048
        /*020c*/ 	.short	0x0100
        /*020e*/ 	.byte	0x04
	.zero		1


	//   ....[19]....
        /*0210*/ 	.word	0x00000730
        /*0214*/ 	.word	0x000000ff
        /*0218*/ 	.word	0x00000108
        /*021c*/ 	.short	0x0100
        /*021e*/ 	.byte	0x04
	.zero		1


	//   ....[20]....
        /*0220*/ 	.word	0x00000740
        /*0224*/ 	.word	0x000000ff
        /*0228*/ 	.word	0x00000050
        /*022c*/ 	.short	0x0100
        /*022e*/ 	.byte	0x04
	.zero		1


	//   ....[21]....
        /*0230*/ 	.word	0x00000750
        /*0234*/ 	.word	0x000000ff
        /*0238*/ 	.word	0x00000110
        /*023c*/ 	.short	0x0100
        /*023e*/ 	.byte	0x04
	.zero		1


	//   ....[22]....
        /*0240*/ 	.word	0x00000760
        /*0244*/ 	.word	0x000000ff
        /*0248*/ 	.word	0x00000058
        /*024c*/ 	.short	0x0100
        /*024e*/ 	.byte	0x04
	.zero		1


	//   ....[23]....
        /*0250*/ 	.word	0x00000770
        /*0254*/ 	.word	0x000000ff
        /*0258*/ 	.word	0x00000118
        /*025c*/ 	.short	0x0100
        /*025e*/ 	.byte	0x04
	.zero		1


	//   ....[24]....
        /*0260*/ 	.word	0x00000780
        /*0264*/ 	.word	0x000000ff
        /*0268*/ 	.word	0x00000060
        /*026c*/ 	.short	0x0100
        /*026e*/ 	.byte	0x04
	.zero		1


	//   ....[25]....
        /*0270*/ 	.word	0x00000790
        /*0274*/ 	.word	0x000000ff
        /*0278*/ 	.word	0x00000120
        /*027c*/ 	.short	0x0100
        /*027e*/ 	.byte	0x04
	.zero		1


	//   ....[26]....
        /*0280*/ 	.word	0x000007a0
        /*0284*/ 	.word	0x000000ff
        /*0288*/ 	.word	0x00000068
        /*028c*/ 	.short	0x0100
        /*028e*/ 	.byte	0x04
	.zero		1


	//   ....[27]....
        /*0290*/ 	.word	0x000007b0
        /*0294*/ 	.word	0x000000ff
        /*0298*/ 	.word	0x00000128
        /*029c*/ 	.short	0x0100
        /*029e*/ 	.byte	0x04
	.zero		1


	//   ....[28]....
        /*02a0*/ 	.word	0x000007c0
        /*02a4*/ 	.word	0x000000ff
        /*02a8*/ 	.word	0x00000070
        /*02ac*/ 	.short	0x0100
        /*02ae*/ 	.byte	0x04
	.zero		1


	//   ....[29]....
        /*02b0*/ 	.word	0x000007d0
        /*02b4*/ 	.word	0x000000ff
        /*02b8*/ 	.word	0x00000130
        /*02bc*/ 	.short	0x0100
        /*02be*/ 	.byte	0x04
	.zero		1


	//   ....[30]....
        /*02c0*/ 	.word	0x000007e0
        /*02c4*/ 	.word	0x000000ff
        /*02c8*/ 	.word	0x00000078
        /*02cc*/ 	.short	0x0100
        /*02ce*/ 	.byte	0x04
	.zero		1


	//   ....[31]....
        /*02d0*/ 	.word	0x000007f0
        /*02d4*/ 	.word	0x000000ff
        /*02d8*/ 	.word	0x00000138
        /*02dc*/ 	.short	0x0100
        /*02de*/ 	.byte	0x04
	.zero		1


	//   ....[32]....
        /*02e0*/ 	.word	0x00000800
        /*02e4*/ 	.word	0x000000ff
        /*02e8*/ 	.word	0x00000080
        /*02ec*/ 	.short	0x0100
        /*02ee*/ 	.byte	0x04
	.zero		1


	//   ....[33]....
        /*02f0*/ 	.word	0x00000810
        /*02f4*/ 	.word	0x000000ff
        /*02f8*/ 	.word	0x00000140
        /*02fc*/ 	.short	0x0100
        /*02fe*/ 	.byte	0x04
	.zero		1


	//   ....[34]....
        /*0300*/ 	.word	0x00000820
        /*0304*/ 	.word	0x000000ff
        /*0308*/ 	.word	0x00000088
        /*030c*/ 	.short	0x0100
        /*030e*/ 	.byte	0x04
	.zero		1


	//   ....[35]....
        /*0310*/ 	.word	0x00000830
        /*0314*/ 	.word	0x000000ff
        /*0318*/ 	.word	0x00000148
        /*031c*/ 	.short	0x0100
        /*031e*/ 	.byte	0x04
	.zero		1


	//   ....[36]....
        /*0320*/ 	.word	0x00000840
        /*0324*/ 	.word	0x000000ff
        /*0328*/ 	.word	0x00000090
        /*032c*/ 	.short	0x0100
        /*032e*/ 	.byte	0x04
	.zero		1


	//   ....[37]....
        /*0330*/ 	.word	0x00000850
        /*0334*/ 	.word	0x000000ff
        /*0338*/ 	.word	0x00000150
        /*033c*/ 	.short	0x0100
        /*033e*/ 	.byte	0x04
	.zero		1


	//   ....[38]....
        /*0340*/ 	.word	0x00000860
        /*0344*/ 	.word	0x000000ff
        /*0348*/ 	.word	0x00000098
        /*034c*/ 	.short	0x0100
        /*034e*/ 	.byte	0x04
	.zero		1


	//   ....[39]....
        /*0350*/ 	.word	0x00000870
        /*0354*/ 	.word	0x000000ff
        /*0358*/ 	.word	0x00000158
        /*035c*/ 	.short	0x0100
        /*035e*/ 	.byte	0x04
	.zero		1


	//   ....[40]....
        /*0360*/ 	.word	0x00000880
        /*0364*/ 	.word	0x000000ff
        /*0368*/ 	.word	0x000000a0
        /*036c*/ 	.short	0x0100
        /*036e*/ 	.byte	0x04
	.zero		1


	//   ....[41]....
        /*0370*/ 	.word	0x00000890
        /*0374*/ 	.word	0x000000ff
        /*0378*/ 	.word	0x00000160
        /*037c*/ 	.short	0x0100
        /*037e*/ 	.byte	0x04
	.zero		1


	//   ....[42]....
        /*0380*/ 	.word	0x000008a0
        /*0384*/ 	.word	0x000000ff
        /*0388*/ 	.word	0x000000a8
        /*038c*/ 	.short	0x0100
        /*038e*/ 	.byte	0x04
	.zero		1


	//   ....[43]....
        /*0390*/ 	.word	0x000008b0
        /*0394*/ 	.word	0x000000ff
        /*0398*/ 	.word	0x00000168
        /*039c*/ 	.short	0x0100
        /*039e*/ 	.byte	0x04
	.zero		1


	//   ....[44]....
        /*03a0*/ 	.word	0x000008c0
        /*03a4*/ 	.word	0x000000ff
        /*03a8*/ 	.word	0x000000b0
        /*03ac*/ 	.short	0x0100
        /*03ae*/ 	.byte	0x04
	.zero		1


	//   ....[45]....
        /*03b0*/ 	.word	0x000008d0
        /*03b4*/ 	.word	0x000000ff
        /*03b8*/ 	.word	0x00000170
        /*03bc*/ 	.short	0x0100
        /*03be*/ 	.byte	0x04
	.zero		1


	//   ....[46]....
        /*03c0*/ 	.word	0x000008e0
        /*03c4*/ 	.word	0x000000ff
        /*03c8*/ 	.word	0x000000b8
        /*03cc*/ 	.short	0x0100
        /*03ce*/ 	.byte	0x04
	.zero		1


	//   ....[47]....
        /*03d0*/ 	.word	0x000008f0
        /*03d4*/ 	.word	0x000000ff
        /*03d8*/ 	.word	0x00000178
        /*03dc*/ 	.short	0x0100
        /*03de*/ 	.byte	0x04
	.zero		1


	//   ....[48]....
        /*03e0*/ 	.word	0x00000a30
        /*03e4*/ 	.word	0x000000ff
        /*03e8*/ 	.word	0x00000180
        /*03ec*/ 	.short	0x0100
        /*03ee*/ 	.byte	0x04
	.zero		1


	//   ....[49]....
        /*03f0*/ 	.word	0x00000a40
        /*03f4*/ 	.word	0x000000ff
        /*03f8*/ 	.word	0x00000190
        /*03fc*/ 	.short	0x0100
        /*03fe*/ 	.byte	0x04
	.zero		1


	//   ....[50]....
        /*0400*/ 	.word	0x00000a50
        /*0404*/ 	.word	0x000000ff
        /*0408*/ 	.word	0x00000188
        /*040c*/ 	.short	0x0100
        /*040e*/ 	.byte	0x04
	.zero		1


	//   ....[51]....
        /*0410*/ 	.word	0x00000a60
        /*0414*/ 	.word	0x000000ff
        /*0418*/ 	.word	0x00000198
        /*041c*/ 	.short	0x0100
        /*041e*/ 	.byte	0x04
	.zero		1


	//   ....[52]....
        /*0420*/ 	.word	0x00000b50
        /*0424*/ 	.word	0x000000ff
        /*0428*/ 	.word	0x000001a0
        /*042c*/ 	.short	0x0100
        /*042e*/ 	.byte	0x04
	.zero		1


	//   ....[53]....
        /*0430*/ 	.word	0x00000b60
        /*0434*/ 	.word	0x000000ff
        /*0438*/ 	.word	0x000001a8
        /*043c*/ 	.short	0x0100
        /*043e*/ 	.byte	0x04
	.zero		1


	//   ....[54]....
        /*0440*/ 	.word	0x00000ca0
        /*0444*/ 	.word	0x000000ff
        /*0448*/ 	.word	0x000001b0
        /*044c*/ 	.short	0x0100
        /*044e*/ 	.byte	0x04
	.zero		1


	//   ....[55]....
        /*0450*/ 	.word	0x00000cb0
        /*0454*/ 	.word	0x000000ff
        /*0458*/ 	.word	0x000001c0
        /*045c*/ 	.short	0x0100
        /*045e*/ 	.byte	0x04
	.zero		1


	//   ....[56]....
        /*0460*/ 	.word	0x00000cc0
        /*0464*/ 	.word	0x000000ff
        /*0468*/ 	.word	0x000001b8
        /*046c*/ 	.short	0x0100
        /*046e*/ 	.byte	0x04
	.zero		1


	//   ....[57]....
        /*0470*/ 	.word	0x00000cd0
        /*0474*/ 	.word	0x000000ff
        /*0478*/ 	.word	0x000001c8
        /*047c*/ 	.short	0x0100
        /*047e*/ 	.byte	0x04
	.zero		1


	//   ....[58]....
        /*0480*/ 	.word	0x00000e00
        /*0484*/ 	.word	0x000000ff
        /*0488*/ 	.word	0x000001d0
        /*048c*/ 	.short	0x0100
        /*048e*/ 	.byte	0x04
	.zero		1


	//   ....[59]....
        /*0490*/ 	.word	0x00000e10
        /*0494*/ 	.word	0x000000ff
        /*0498*/ 	.word	0x000001f0
        /*049c*/ 	.short	0x0100
        /*049e*/ 	.byte	0x04
	.zero		1


	//   ....[60]....
        /*04a0*/ 	.word	0x00000e20
        /*04a4*/ 	.word	0x000000ff
        /*04a8*/ 	.word	0x000001d8
        /*04ac*/ 	.short	0x0100
        /*04ae*/ 	.byte	0x04
	.zero		1


	//   ....[61]....
        /*04b0*/ 	.word	0x00000e30
        /*04b4*/ 	.word	0x000000ff
        /*04b8*/ 	.word	0x000001f8
        /*04bc*/ 	.short	0x0100
        /*04be*/ 	.byte	0x04
	.zero		1


	//   ....[62]....
        /*04c0*/ 	.word	0x00000e40
        /*04c4*/ 	.word	0x000000ff
        /*04c8*/ 	.word	0x000001e0
        /*04cc*/ 	.short	0x0100
        /*04ce*/ 	.byte	0x04
	.zero		1


	//   ....[63]....
        /*04d0*/ 	.word	0x00000e50
        /*04d4*/ 	.word	0x000000ff
        /*04d8*/ 	.word	0x00000200
        /*04dc*/ 	.short	0x0100
        /*04de*/ 	.byte	0x04
	.zero		1


	//   ....[64]....
        /*04e0*/ 	.word	0x00000e60
        /*04e4*/ 	.word	0x000000ff
        /*04e8*/ 	.word	0x000001e8
        /*04ec*/ 	.short	0x0100
        /*04ee*/ 	.byte	0x04
	.zero		1


	//   ....[65]....
        /*04f0*/ 	.word	0x00000e70
        /*04f4*/ 	.word	0x000000ff
        /*04f8*/ 	.word	0x00000208
        /*04fc*/ 	.short	0x0100
        /*04fe*/ 	.byte	0x04
	.zero		1


	//   ....[66]....
        /*0500*/ 	.word	0x00000f60
        /*0504*/ 	.word	0x000000ff
        /*0508*/ 	.word	0x00000210
        /*050c*/ 	.short	0x0100
        /*050e*/ 	.byte	0x04
	.zero		1


	//   ....[67]....
        /*0510*/ 	.word	0x00000f70
        /*0514*/ 	.word	0x000000ff
        /*0518*/ 	.word	0x00000220
        /*051c*/ 	.short	0x0100
        /*051e*/ 	.byte	0x04
	.zero		1


	//   ....[68]....
        /*0520*/ 	.word	0x00000f80
        /*0524*/ 	.word	0x000000ff
        /*0528*/ 	.word	0x00000218
        /*052c*/ 	.short	0x0100
        /*052e*/ 	.byte	0x04
	.zero		1


	//   ....[69]....
        /*0530*/ 	.word	0x00000f90
        /*0534*/ 	.word	0x000000ff
        /*0538*/ 	.word	0x00000228
        /*053c*/ 	.short	0x0100
        /*053e*/ 	.byte	0x04
	.zero		1


	//   ....[70]....
        /*0540*/ 	.word	0x00001ad0
        /*0544*/ 	.word	0x00000000
        /*0548*/ 	.word	0x00000220
        /*054c*/ 	.short	0x010a
        /*054e*/ 	.byte	0xff
	.zero		1


	//   ....[71]....
        /*0550*/ 	.word	0x00001af0
        /*0554*/ 	.word	0x00000000
        /*0558*/ 	.word	0x00000210
        /*055c*/ 	.short	0x0101
        /*055e*/ 	.byte	0xff
	.zero		1


	//   ....[72]....
        /*0560*/ 	.word	0x00001bb0
        /*0564*/ 	.word	0x000000ff
        /*0568*/ 	.word	0x000000c0
        /*056c*/ 	.short	0x010a
        /*056e*/ 	.byte	0x04
	.zero		1


	//   ....[73]....
        /*0570*/ 	.word	0x00001c30
        /*0574*/ 	.word	0x000000ff
        /*0578*/ 	.word	0x000000c0
        /*057c*/ 	.short	0x010a
        /*057e*/ 	.byte	0x21
	.zero		1


	//   ....[74]....
        /*0580*/ 	.word	0x00001dc0
        /*0584*/ 	.word	0x000000ff
        /*0588*/ 	.word	0x000000c0
        /*058c*/ 	.short	0x010a
        /*058e*/ 	.byte	0x08
	.zero		1


	//   ....[75]....
        /*0590*/ 	.word	0x00001ef0
        /*0594*/ 	.word	0x000000ff
        /*0598*/ 	.word	0x000001a8
        /*059c*/ 	.short	0x0101
        /*059e*/ 	.byte	0x07
	.zero		1


	//   ....[76]....
        /*05a0*/ 	.word	0x00001f10
        /*05a4*/ 	.word	0x000000ff
        /*05a8*/ 	.word	0x000000c0
        /*05ac*/ 	.short	0x010a
        /*05ae*/ 	.byte	0x04
	.zero		1


	//   ....[77]....
        /*05b0*/ 	.word	0x00001f90
        /*05b4*/ 	.word	0x000000ff
        /*05b8*/ 	.word	0x000000c0
        /*05bc*/ 	.short	0x010a
        /*05be*/ 	.byte	0x09
	.zero		1


	//   ....[78]....
        /*05c0*/ 	.word	0x00002130
        /*05c4*/ 	.word	0x000000ff
        /*05c8*/ 	.word	0x000000c0
        /*05cc*/ 	.short	0x010a
        /*05ce*/ 	.byte	0x06
	.zero		1


	//   ....[79]....
        /*05d0*/ 	.word	0x00002260
        /*05d4*/ 	.word	0x00000003
        /*05d8*/ 	.word	0x000001b0
        /*05dc*/ 	.short	0x010a
        /*05de*/ 	.byte	0xff
	.zero		1


	//   ....[80]....
        /*05e0*/ 	.word	0x000023b0
        /*05e4*/ 	.word	0x00000000
        /*05e8*/ 	.word	0x00000000
        /*05ec*/ 	.short	0x0101
        /*05ee*/ 	.byte	0xff
	.zero		1


	//   ....[81]....
        /*05f0*/ 	.word	0x00002970
        /*05f4*/ 	.word	0x000000ff
        /*05f8*/ 	.word	0x00000000
        /*05fc*/ 	.short	0x010a
        /*05fe*/ 	.byte	0x04
	.zero		1


	//   ....[82]....
        /*0600*/ 	.word	0x00002a00
        /*0604*/ 	.word	0x000000ff
        /*0608*/ 	.word	0x00000000
        /*060c*/ 	.short	0x010a
        /*060e*/ 	.byte	0x05
	.zero		1


	//   ....[83]....
        /*0610*/ 	.word	0x00002a90
        /*0614*/ 	.word	0x000000ff
        /*0618*/ 	.word	0x00000000
        /*061c*/ 	.short	0x010a
        /*061e*/ 	.byte	0x05
	.zero		1


	//   ....[84]....
        /*0620*/ 	.word	0x00002b20
        /*0624*/ 	.word	0x000000ff
        /*0628*/ 	.word	0x00000000
        /*062c*/ 	.short	0x010a
        /*062e*/ 	.byte	0x05
	.zero		1


	//   ....[85]....
        /*0630*/ 	.word	0x00002bb0
        /*0634*/ 	.word	0x000000ff
        /*0638*/ 	.word	0x00000000
        /*063c*/ 	.short	0x010a
        /*063e*/ 	.byte	0x05
	.zero		1


	//   ....[86]....
        /*0640*/ 	.word	0x00002c40
        /*0644*/ 	.word	0x000000ff
        /*0648*/ 	.word	0x00000000
        /*064c*/ 	.short	0x010a
        /*064e*/ 	.byte	0x05
	.zero		1


	//   ....[87]....
        /*0650*/ 	.word	0x00002cd0
        /*0654*/ 	.word	0x000000ff
        /*0658*/ 	.word	0x00000000
        /*065c*/ 	.short	0x010a
        /*065e*/ 	.byte	0x05
	.zero		1


	//   ....[88]....
        /*0660*/ 	.word	0x00002d60
        /*0664*/ 	.word	0x000000ff
        /*0668*/ 	.word	0x00000000
        /*066c*/ 	.short	0x010a
        /*066e*/ 	.byte	0x05
	.zero		1


	//   ....[89]....
        /*0670*/ 	.word	0x00002df0
        /*0674*/ 	.word	0x000000ff
        /*0678*/ 	.word	0x00000000
        /*067c*/ 	.short	0x010a
        /*067e*/ 	.byte	0x05
	.zero		1


	//   ....[90]....
        /*0680*/ 	.word	0x00002e80
        /*0684*/ 	.word	0x000000ff
        /*0688*/ 	.word	0x00000000
        /*068c*/ 	.short	0x010a
        /*068e*/ 	.byte	0x05
	.zero		1


	//   ....[91]....
        /*0690*/ 	.word	0x00002f10
        /*0694*/ 	.word	0x000000ff
        /*0698*/ 	.word	0x00000000
        /*069c*/ 	.short	0x010a
        /*069e*/ 	.byte	0x05
	.zero		1


	//   ....[92]....
        /*06a0*/ 	.word	0x00002fa0
        /*06a4*/ 	.word	0x000000ff
        /*06a8*/ 	.word	0x00000000
        /*06ac*/ 	.short	0x010a
        /*06ae*/ 	.byte	0x05
	.zero		1


	//   ....[93]....
        /*06b0*/ 	.word	0x00003030
        /*06b4*/ 	.word	0x000000ff
        /*06b8*/ 	.word	0x00000000
        /*06bc*/ 	.short	0x010a
        /*06be*/ 	.byte	0x05
	.zero		1


	//   ....[94]....
        /*06c0*/ 	.word	0x000030c0
        /*06c4*/ 	.word	0x000000ff
        /*06c8*/ 	.word	0x00000000
        /*06cc*/ 	.short	0x010a
        /*06ce*/ 	.byte	0x05
	.zero		1


	//   ....[95]....
        /*06d0*/ 	.word	0x00003150
        /*06d4*/ 	.word	0x000000ff
        /*06d8*/ 	.word	0x00000000
        /*06dc*/ 	.short	0x010a
        /*06de*/ 	.byte	0x05
	.zero		1


	//   ....[96]....
        /*06e0*/ 	.word	0x000031e0
        /*06e4*/ 	.word	0x000000ff
        /*06e8*/ 	.word	0x00000000
        /*06ec*/ 	.short	0x010a
        /*06ee*/ 	.byte	0x05
	.zero		1


	//   ....[97]....
        /*06f0*/ 	.word	0x00003270
        /*06f4*/ 	.word	0x000000ff
        /*06f8*/ 	.word	0x00000000
        /*06fc*/ 	.short	0x010a
        /*06fe*/ 	.byte	0x05
	.zero		1


	//   ....[98]....
        /*0700*/ 	.word	0x00003300
        /*0704*/ 	.word	0x000000ff
        /*0708*/ 	.word	0x00000000
        /*070c*/ 	.short	0x010a
        /*070e*/ 	.byte	0x05
	.zero		1


	//   ....[99]....
        /*0710*/ 	.word	0x00003390
        /*0714*/ 	.word	0x000000ff
        /*0718*/ 	.word	0x00000000
        /*071c*/ 	.short	0x010a
        /*071e*/ 	.byte	0x05
	.zero		1


	//   ....[100]....
        /*0720*/ 	.word	0x00003420
        /*0724*/ 	.word	0x000000ff
        /*0728*/ 	.word	0x00000000
        /*072c*/ 	.short	0x010a
        /*072e*/ 	.byte	0x05
	.zero		1


	//   ....[101]....
        /*0730*/ 	.word	0x000034b0
        /*0734*/ 	.word	0x000000ff
        /*0738*/ 	.word	0x00000000
        /*073c*/ 	.short	0x010a
        /*073e*/ 	.byte	0x05
	.zero		1


	//   ....[102]....
        /*0740*/ 	.word	0x00003540
        /*0744*/ 	.word	0x000000ff
        /*0748*/ 	.word	0x00000000
        /*074c*/ 	.short	0x010a
        /*074e*/ 	.byte	0x05
	.zero		1


	//   ....[103]....
        /*0750*/ 	.word	0x000035d0
        /*0754*/ 	.word	0x000000ff
        /*0758*/ 	.word	0x00000000
        /*075c*/ 	.short	0x010a
        /*075e*/ 	.byte	0x05
	.zero		1


	//   ....[104]....
        /*0760*/ 	.word	0x00003670
        /*0764*/ 	.word	0x00000000
        /*0768*/ 	.word	0x00000000
        /*076c*/ 	.short	0x010a
        /*076e*/ 	.byte	0xff
	.zero		1


	//   ....[105]....
        /*0770*/ 	.word	0x00003790
        /*0774*/ 	.word	0x00000002
        /*0778*/ 	.word	0x00000210
        /*077c*/ 	.short	0x010a
        /*077e*/ 	.byte	0xff
	.zero		1


	//   ....[106]....
        /*0780*/ 	.word	0x000037f0
        /*0784*/ 	.word	0x00000004
        /*0788*/ 	.word	0x00000000
        /*078c*/ 	.short	0x0101
        /*078e*/ 	.byte	0xff
	.zero		1


	//   ....[107]....
        /*0790*/ 	.word	0x00003810
        /*0794*/ 	.word	0x000000ff
        /*0798*/ 	.word	0x000001c0
        /*079c*/ 	.short	0x010a
        /*079e*/ 	.byte	0x04
	.zero		1


	//   ....[108]....
        /*07a0*/ 	.word	0x00003930
        /*07a4*/ 	.word	0x00000002
        /*07a8*/ 	.word	0x000001b0
        /*07ac*/ 	.short	0x010a
        /*07ae*/ 	.byte	0xff
	.zero		1


	//   ....[109]....
        /*07b0*/ 	.word	0x00003a40
        /*07b4*/ 	.word	0x00000002
        /*07b8*/ 	.word	0x00000000
        /*07bc*/ 	.short	0x0101
        /*07be*/ 	.byte	0xff
	.zero		1


	//   ....[110]....
        /*07c0*/ 	.word	0x00003ad0
        /*07c4*/ 	.word	0x000000ff
        /*07c8*/ 	.word	0x000001c0
        /*07cc*/ 	.short	0x0106
        /*07ce*/ 	.byte	0x04
	.zero		1


	//   ....[111]....
        /*07d0*/ 	.word	0x00003af0
        /*07d4*/ 	.word	0x000000ff
        /*07d8*/ 	.word	0x000001c0
        /*07dc*/ 	.short	0x010a
        /*07de*/ 	.byte	0x04
	.zero		1


	//   ....[112]....
        /*07e0*/ 	.word	0x00003b80
        /*07e4*/ 	.word	0x000000ff
        /*07e8*/ 	.word	0x000001c0
        /*07ec*/ 	.short	0x0106
        /*07ee*/ 	.byte	0x07
	.zero		1


	//   ....[113]....
        /*07f0*/ 	.word	0x00003bc0
        /*07f4*/ 	.word	0x00000000
        /*07f8*/ 	.word	0x000001c0
        /*07fc*/ 	.short	0x010a
        /*07fe*/ 	.byte	0xff
	.zero		1


	//   ....[114]....
        /*0800*/ 	.word	0x00004110
        /*0804*/ 	.word	0x00000000
        /*0808*/ 	.word	0x000001b0
        /*080c*/ 	.short	0x010a
        /*080e*/ 	.byte	0xff
	.zero		1


	//   ....[115]....
        /*0810*/ 	.word	0x00004210
        /*0814*/ 	.word	0x00000003
        /*0818*/ 	.word	0x00000000
        /*081c*/ 	.short	0x0101
        /*081e*/ 	.byte	0xff
	.zero		1


	//   ....[116]....
        /*0820*/ 	.word	0x00004220
        /*0824*/ 	.word	0x000000ff
        /*0828*/ 	.word	0x00000000
        /*082c*/ 	.short	0x010a
        /*082e*/ 	.byte	0x04
	.zero		1


	//   ....[117]....
        /*0830*/ 	.word	0x000042a0
        /*0834*/ 	.word	0x000000ff
        /*0838*/ 	.word	0x000001f0
        /*083c*/ 	.short	0x010a
        /*083e*/ 	.byte	0x1f
	.zero		1


	//   ....[118]....
        /*0840*/ 	.word	0x00004380
        /*0844*/ 	.word	0x000000ff
        /*0848*/ 	.word	0x00000000
        /*084c*/ 	.short	0x010a
        /*084e*/ 	.byte	0x05
	.zero		1


	//   ....[119]....
        /*0850*/ 	.word	0x000044c0
        /*0854*/ 	.word	0x000000ff
        /*0858*/ 	.word	0x00000000
        /*085c*/ 	.short	0x010a
        /*085e*/ 	.byte	0x04
	.zero		1


	//   ....[120]....
        /*0860*/ 	.word	0x00004750
        /*0864*/ 	.word	0x000000ff
        /*0868*/ 	.word	0x00000000
        /*086c*/ 	.short	0x010a
        /*086e*/ 	.byte	0x04
	.zero		1


	//   ....[121]....
        /*0870*/ 	.word	0x000047e0
        /*0874*/ 	.word	0x000000ff
        /*0878*/ 	.word	0x00000000
        /*087c*/ 	.short	0x010a
        /*087e*/ 	.byte	0x05
	.zero		1


	//   ....[122]....
        /*0880*/ 	.word	0x00004870
        /*0884*/ 	.word	0x000000ff
        /*0888*/ 	.word	0x00000000
        /*088c*/ 	.short	0x010a
        /*088e*/ 	.byte	0x05
	.zero		1


	//   ....[123]....
        /*0890*/ 	.word	0x00004900
        /*0894*/ 	.word	0x000000ff
        /*0898*/ 	.word	0x00000000
        /*089c*/ 	.short	0x010a
        /*089e*/ 	.byte	0x04
	.zero		1


	//   ....[124]....
        /*08a0*/ 	.word	0x00004de0
        /*08a4*/ 	.word	0x00000003
        /*08a8*/ 	.word	0x000001b0
        /*08ac*/ 	.short	0x010a
        /*08ae*/ 	.byte	0xff
	.zero		1


	//   ....[125]....
        /*08b0*/ 	.word	0x00004f50
        /*08b4*/ 	.word	0x00000000
        /*08b8*/ 	.word	0x00000000
        /*08bc*/ 	.short	0x0101
        /*08be*/ 	.byte	0xff
	.zero		1


	//   ....[126]....
        /*08c0*/ 	.word	0x00005400
        /*08c4*/ 	.word	0x000000ff
        /*08c8*/ 	.word	0x000001a8
        /*08cc*/ 	.short	0x010a
        /*08ce*/ 	.byte	0x18
	.zero		1


	//   ....[127]....
        /*08d0*/ 	.word	0x000055d0
        /*08d4*/ 	.word	0x000000ff
        /*08d8*/ 	.word	0x00000190
        /*08dc*/ 	.short	0x010a
        /*08de*/ 	.byte	0x04
	.zero		1


	//   ....[128]....
        /*08e0*/ 	.word	0x00005840
        /*08e4*/ 	.word	0x000000ff
        /*08e8*/ 	.word	0x00000180
        /*08ec*/ 	.short	0x010b
        /*08ee*/ 	.byte	0x04
	.zero		1


	//   ....[129]....
        /*08f0*/ 	.word	0x00005850
        /*08f4*/ 	.word	0x000000ff
        /*08f8*/ 	.word	0x00000000
        /*08fc*/ 	.short	0x0101
        /*08fe*/ 	.byte	0x05
	.zero		1


	//   ....[130]....
        /*0900*/ 	.word	0x000058a0
        /*0904*/ 	.word	0x000000ff
        /*0908*/ 	.word	0x00000000
        /*090c*/ 	.short	0x010a
        /*090e*/ 	.byte	0x04
	.zero		1


	//   ....[131]....
        /*0910*/ 	.word	0x00005940
        /*0914*/ 	.word	0x00000000
        /*0918*/ 	.word	0x00000000
        /*091c*/ 	.short	0x010a
        /*091e*/ 	.byte	0xff
	.zero		1


	//   ....[132]....
        /*0920*/ 	.word	0x00005c20
        /*0924*/ 	.word	0x00000000
        /*0928*/ 	.word	0x000001b0
        /*092c*/ 	.short	0x010a
        /*092e*/ 	.byte	0xff
	.zero		1


	//   ....[133]....
        /*0930*/ 	.word	0x00005cf0
        /*0934*/ 	.word	0x00000000
        /*0938*/ 	.word	0x00000000
        /*093c*/ 	.short	0x0101
        /*093e*/ 	.byte	0xff
	.zero		1


	//   ....[134]....
        /*0940*/ 	.word	0x00006710
        /*0944*/ 	.word	0x000000ff
        /*0948*/ 	.word	0x00000180
        /*094c*/ 	.short	0x010a
        /*094e*/ 	.byte	0x04
	.zero		1


	//   ....[135]....
        /*0950*/ 	.word	0x00006720
        /*0954*/ 	.word	0x000000ff
        /*0958*/ 	.word	0x000001d0
        /*095c*/ 	.short	0x010a
        /*095e*/ 	.byte	0x2e
	.zero		1


	//   ....[136]....
        /*0960*/ 	.word	0x000067b0
        /*0964*/ 	.word	0x000000ff
        /*0968*/ 	.word	0x00000180
        /*096c*/ 	.short	0x010a
        /*096e*/ 	.byte	0x04
	.zero		1


	//   ....[137]....
        /*0970*/ 	.word	0x000068e0
        /*0974*/ 	.word	0x000000ff
        /*0978*/ 	.word	0x000001d0
        /*097c*/ 	.short	0x010a
        /*097e*/ 	.byte	0x2e
	.zero		1


	//   ....[138]....
        /*0980*/ 	.word	0x00006ba0
        /*0984*/ 	.word	0x000000ff
        /*0988*/ 	.word	0x00000000
        /*098c*/ 	.short	0x0101
        /*098e*/ 	.byte	0x04
	.zero		1


	//   ....[139]....
        /*0990*/ 	.word	0x00006dc0
        /*0994*/ 	.word	0x000000ff
        /*0998*/ 	.word	0x00000000
        /*099c*/ 	.short	0x0101
        /*099e*/ 	.byte	0x04
	.zero		1


	//   ....[140]....
        /*09a0*/ 	.word	0x00007090
        /*09a4*/ 	.word	0x00000000
        /*09a8*/ 	.word	0x00000220
        /*09ac*/ 	.short	0x010a
        /*09ae*/ 	.byte	0xff
	.zero		1


	//   ....[141]....
        /*09b0*/ 	.word	0x000070f0
        /*09b4*/ 	.word	0x00000000
        /*09b8*/ 	.word	0x000000c0
        /*09bc*/ 	.short	0x010a
        /*09be*/ 	.byte	0xff
	.zero		1


	//   ....[142]....
        /*09c0*/ 	.word	0x00007150
        /*09c4*/ 	.word	0x00000000
        /*09c8*/ 	.word	0x000000c0
        /*09cc*/ 	.short	0x010a
        /*09ce*/ 	.byte	0xff
	.zero		1


	//   ....[143]....
        /*09d0*/ 	.word	0x000071a0
        /*09d4*/ 	.word	0x00000003
        /*09d8*/ 	.word	0x000001b0
        /*09dc*/ 	.short	0x010a
        /*09de*/ 	.byte	0xff
	.zero		1


	//   ....[144]....
        /*09e0*/ 	.word	0x00007200
        /*09e4*/ 	.word	0x00000000
        /*09e8*/ 	.word	0x00000000
        /*09ec*/ 	.short	0x010a
        /*09ee*/ 	.byte	0xff
	.zero		1


	//   ....[145]....
        /*09f0*/ 	.word	0x00007260
        /*09f4*/ 	.word	0x00000000
        /*09f8*/ 	.word	0x00000000
        /*09fc*/ 	.short	0x010a
        /*09fe*/ 	.byte	0xff
	.zero		1


	//   ....[146]....
        /*0a00*/ 	.word	0x000072c0
        /*0a04*/ 	.word	0x00000000
        /*0a08*/ 	.word	0x00000000
        /*0a0c*/ 	.short	0x010a
        /*0a0e*/ 	.byte	0xff
	.zero		1


	//   ....[147]....
        /*0a10*/ 	.word	0x00007320
        /*0a14*/ 	.word	0x00000000
        /*0a18*/ 	.word	0x00000000
        /*0a1c*/ 	.short	0x010a
        /*0a1e*/ 	.byte	0xff
	.zero		1


	//   ....[148]....
        /*0a20*/ 	.word	0x00007380
        /*0a24*/ 	.word	0x00000000
        /*0a28*/ 	.word	0x00000000
        /*0a2c*/ 	.short	0x010a
        /*0a2e*/ 	.byte	0xff
	.zero		1


	//   ....[149]....
        /*0a30*/ 	.word	0x000073e0
        /*0a34*/ 	.word	0x00000000
        /*0a38*/ 	.word	0x00000000
        /*0a3c*/ 	.short	0x010a
        /*0a3e*/ 	.byte	0xff
	.zero		1


	//   ....[150]....
        /*0a40*/ 	.word	0x00007440
        /*0a44*/ 	.word	0x00000000
        /*0a48*/ 	.word	0x00000000
        /*0a4c*/ 	.short	0x010a
        /*0a4e*/ 	.byte	0xff
	.zero		1


	//   ....[151]....
        /*0a50*/ 	.word	0x000074a0
        /*0a54*/ 	.word	0x00000000
        /*0a58*/ 	.word	0x00000000
        /*0a5c*/ 	.short	0x010a
        /*0a5e*/ 	.byte	0xff
	.zero		1


	//   ....[152]....
        /*0a60*/ 	.word	0x00007500
        /*0a64*/ 	.word	0x00000000
        /*0a68*/ 	.word	0x00000000
        /*0a6c*/ 	.short	0x010a
        /*0a6e*/ 	.byte	0xff
	.zero		1


	//   ....[153]....
        /*0a70*/ 	.word	0x00007560
        /*0a74*/ 	.word	0x00000000
        /*0a78*/ 	.word	0x00000000
        /*0a7c*/ 	.short	0x010a
        /*0a7e*/ 	.byte	0xff
	.zero		1


	//   ....[154]....
        /*0a80*/ 	.word	0x000075c0
        /*0a84*/ 	.word	0x00000000
        /*0a88*/ 	.word	0x00000000
        /*0a8c*/ 	.short	0x010a
        /*0a8e*/ 	.byte	0xff
	.zero		1


	//   ....[155]....
        /*0a90*/ 	.word	0x00007620
        /*0a94*/ 	.word	0x00000000
        /*0a98*/ 	.word	0x00000000
        /*0a9c*/ 	.short	0x010a
        /*0a9e*/ 	.byte	0xff
	.zero		1


	//   ....[156]....
        /*0aa0*/ 	.word	0x00007680
        /*0aa4*/ 	.word	0x00000000
        /*0aa8*/ 	.word	0x00000000
        /*0aac*/ 	.short	0x010a
        /*0aae*/ 	.byte	0xff
	.zero		1


	//   ....[157]....
        /*0ab0*/ 	.word	0x000076e0
        /*0ab4*/ 	.word	0x00000000
        /*0ab8*/ 	.word	0x00000000
        /*0abc*/ 	.short	0x010a
        /*0abe*/ 	.byte	0xff
	.zero		1


	//   ....[158]....
        /*0ac0*/ 	.word	0x00007740
        /*0ac4*/ 	.word	0x00000000
        /*0ac8*/ 	.word	0x00000000
        /*0acc*/ 	.short	0x010a
        /*0ace*/ 	.byte	0xff
	.zero		1


	//   ....[159]....
        /*0ad0*/ 	.word	0x000077a0
        /*0ad4*/ 	.word	0x00000000
        /*0ad8*/ 	.word	0x00000000
        /*0adc*/ 	.short	0x010a
        /*0ade*/ 	.byte	0xff
	.zero		1


	//   ....[160]....
        /*0ae0*/ 	.word	0x00007800
        /*0ae4*/ 	.word	0x00000000
        /*0ae8*/ 	.word	0x00000000
        /*0aec*/ 	.short	0x010a
        /*0aee*/ 	.byte	0xff
	.zero		1


	//   ....[161]....
        /*0af0*/ 	.word	0x00007860
        /*0af4*/ 	.word	0x00000000
        /*0af8*/ 	.word	0x00000000
        /*0afc*/ 	.short	0x010a
        /*0afe*/ 	.byte	0xff
	.zero		1


	//   ....[162]....
        /*0b00*/ 	.word	0x000078c0
        /*0b04*/ 	.word	0x00000000
        /*0b08*/ 	.word	0x00000000
        /*0b0c*/ 	.short	0x010a
        /*0b0e*/ 	.byte	0xff
	.zero		1


	//   ....[163]....
        /*0b10*/ 	.word	0x00007920
        /*0b14*/ 	.word	0x00000000
        /*0b18*/ 	.word	0x00000000
        /*0b1c*/ 	.short	0x010a
        /*0b1e*/ 	.byte	0xff
	.zero		1


	//   ....[164]....
        /*0b20*/ 	.word	0x00007980
        /*0b24*/ 	.word	0x00000000
        /*0b28*/ 	.word	0x00000000
        /*0b2c*/ 	.short	0x010a
        /*0b2e*/ 	.byte	0xff
	.zero		1


	//   ....[165]....
        /*0b30*/ 	.word	0x000079e0
        /*0b34*/ 	.word	0x00000000
        /*0b38*/ 	.word	0x00000000
        /*0b3c*/ 	.short	0x010a
        /*0b3e*/ 	.byte	0xff
	.zero		1


	//   ....[166]....
        /*0b40*/ 	.word	0x00007a40
        /*0b44*/ 	.word	0x00000000
        /*0b48*/ 	.word	0x00000000
        /*0b4c*/ 	.short	0x010a
        /*0b4e*/ 	.byte	0xff
	.zero		1


	//   ....[167]....
        /*0b50*/ 	.word	0x00007a90
        /*0b54*/ 	.word	0x00000002
        /*0b58*/ 	.word	0x00000210
        /*0b5c*/ 	.short	0x010a
        /*0b5e*/ 	.byte	0xff
	.zero		1


	//   ....[168]....
        /*0b60*/ 	.word	0x00007af0
        /*0b64*/ 	.word	0x00000002
        /*0b68*/ 	.word	0x000001c0
        /*0b6c*/ 	.short	0x010a
        /*0b6e*/ 	.byte	0xff
	.zero		1


	//   ....[169]....
        /*0b70*/ 	.word	0x00007b40
        /*0b74*/ 	.word	0x00000002
        /*0b78*/ 	.word	0x000001b0
        /*0b7c*/ 	.short	0x010a
        /*0b7e*/ 	.byte	0xff
	.zero		1


	//   ....[170]....
        /*0b80*/ 	.word	0x00007ba0
        /*0b84*/ 	.word	0x00000000
        /*0b88*/ 	.word	0x000001c0
        /*0b8c*/ 	.short	0x010a
        /*0b8e*/ 	.byte	0xff
	.zero		1


	//   ....[171]....
        /*0b90*/ 	.word	0x00007bf0
        /*0b94*/ 	.word	0x00000000
        /*0b98*/ 	.word	0x000001b0
        /*0b9c*/ 	.short	0x010a
        /*0b9e*/ 	.byte	0xff
	.zero		1


	//   ....[172]....
        /*0ba0*/ 	.word	0x00007c50
        /*0ba4*/ 	.word	0x00000003
        /*0ba8*/ 	.word	0x000001f0
        /*0bac*/ 	.short	0x010a
        /*0bae*/ 	.byte	0xff
	.zero		1


	//   ....[173]....
        /*0bb0*/ 	.word	0x00007cb0
        /*0bb4*/ 	.word	0x00000000
        /*0bb8*/ 	.word	0x00000000
        /*0bbc*/ 	.short	0x010a
        /*0bbe*/ 	.byte	0xff
	.zero		1


	//   ....[174]....
        /*0bc0*/ 	.word	0x00007d10
        /*0bc4*/ 	.word	0x00000000
        /*0bc8*/ 	.word	0x00000000
        /*0bcc*/ 	.short	0x010a
        /*0bce*/ 	.byte	0xff
	.zero		1


	//   ....[175]....
        /*0bd0*/ 	.word	0x00007d70
        /*0bd4*/ 	.word	0x00000000
        /*0bd8*/ 	.word	0x00000000
        /*0bdc*/ 	.short	0x010a
        /*0bde*/ 	.byte	0xff
	.zero		1


	//   ....[176]....
        /*0be0*/ 	.word	0x00007dd0
        /*0be4*/ 	.word	0x00000000
        /*0be8*/ 	.word	0x00000000
        /*0bec*/ 	.short	0x010a
        /*0bee*/ 	.byte	0xff
	.zero		1


	//   ....[177]....
        /*0bf0*/ 	.word	0x00007e30
        /*0bf4*/ 	.word	0x00000000
        /*0bf8*/ 	.word	0x00000000
        /*0bfc*/ 	.short	0x010a
        /*0bfe*/ 	.byte	0xff
	.zero		1


	//   ....[178]....
        /*0c00*/ 	.word	0x00007e80
        /*0c04*/ 	.word	0x00000003
        /*0c08*/ 	.word	0x000001b0
        /*0c0c*/ 	.short	0x010a
        /*0c0e*/ 	.byte	0xff
	.zero		1


	//   ....[179]....
        /*0c10*/ 	.word	0x00007ee0
        /*0c14*/ 	.word	0x00000000
        /*0c18*/ 	.word	0x000001a8
        /*0c1c*/ 	.short	0x010a
        /*0c1e*/ 	.byte	0xff
	.zero		1


	//   ....[180]....
        /*0c20*/ 	.word	0x00007f40
        /*0c24*/ 	.word	0x00000003
        /*0c28*/ 	.word	0x00000190
        /*0c2c*/ 	.short	0x010a
        /*0c2e*/ 	.byte	0xff
	.zero		1


	//   ....[181]....
        /*0c30*/ 	.word	0x00007fa0
        /*0c34*/ 	.word	0x00000000
        /*0c38*/ 	.word	0x00000000
        /*0c3c*/ 	.short	0x010a
        /*0c3e*/ 	.byte	0xff
	.zero		1


	//   ....[182]....
        /*0c40*/ 	.word	0x00007ff0
        /*0c44*/ 	.word	0x00000000
        /*0c48*/ 	.word	0x000001b0
        /*0c4c*/ 	.short	0x010a
        /*0c4e*/ 	.byte	0xff
	.zero		1


	//   ....[183]....
        /*0c50*/ 	.word	0x00008050
        /*0c54*/ 	.word	0x00000000
        /*0c58*/ 	.word	0x00000180
        /*0c5c*/ 	.short	0x010a
        /*0c5e*/ 	.byte	0xff
	.zero		1


	//   ....[184]....
        /*0c60*/ 	.word	0x000080b0
        /*0c64*/ 	.word	0x00000003
        /*0c68*/ 	.word	0x000001d0
        /*0c6c*/ 	.short	0x010a
        /*0c6e*/ 	.byte	0xff
	.zero		1


	//----- nvinfo : EIATTR_NUM_MBARRIERS
	.align		4
.L_44:
        /*0c70*/ 	.byte	0x03, 0x38
        /*0c72*/ 	.short	0x0046


	//----- nvinfo : EIATTR_EXIT_INSTR_OFFSETS
	.align		4
        /*0c74*/ 	.byte	0x04, 0x1c
        /*0c76*/ 	.short	(.L_46 - .L_45)


	//   ....[0]....
.L_45:
        /*0c78*/ 	.word	0x000036a0


	//   ....[1]....
        /*0c7c*/ 	.word	0x00003b90


	//   ....[2]....
        /*0c80*/ 	.word	0x00003bf0


	//   ....[3]....
        /*0c84*/ 	.word	0x00004b60


	//   ....[4]....
        /*0c88*/ 	.word	0x00005970


	//   ....[5]....
        /*0c8c*/ 	.word	0x000059b0


	//   ....[6]....
        /*0c90*/ 	.word	0x00006fc0


	//   ....[7]....
        /*0c94*/ 	.word	0x00007030


	//   ....[8]....
        /*0c98*/ 	.word	0x00007060


	//   ....[9]....
        /*0c9c*/ 	.word	0x00007080


	//----- nvinfo : EIATTR_MAX_THREADS
	.align		4
.L_46:
        /*0ca0*/ 	.byte	0x04, 0x05
        /*0ca2*/ 	.short	(.L_48 - .L_47)
.L_47:
        /*0ca4*/ 	.word	0x00000100
        /*0ca8*/ 	.word	0x00000001
        /*0cac*/ 	.word	0x00000001


	//----- nvinfo : EIATTR_CRS_STACK_SIZE
	.align		4
.L_48:
        /*0cb0*/ 	.byte	0x04, 0x1e
        /*0cb2*/ 	.short	(.L_50 - .L_49)
.L_49:
        /*0cb4*/ 	.word	0x00000000


	//----- nvinfo : EIATTR_CBANK_PARAM_SIZE
	.align		4
.L_50:
        /*0cb8*/ 	.byte	0x03, 0x19
        /*0cba*/ 	.short	0x0800


	//----- nvinfo : EIATTR_PARAM_CBANK
	.align		4
        /*0cbc*/ 	.byte	0x04, 0x0a
        /*0cbe*/ 	.short	(.L_52 - .L_51)
	.align		4
.L_51:
        /*0cc0*/ 	.word	index@(.nv.constant0._ZN7cutlass13device_kernelINS_4gemm6kernel13GemmUniversalIN4cute5tupleIJiiiiEEENS1_10collective13CollectiveMmaINS1_35MainloopSm100TmaUmmaWarpSpecializedILi24ELi2ELi4ENS5_IJNS4_1CILi2EEENSA_ILi1EEESC_EEEEENS5_IJNSA_ILi64EEENSA_ILi8EEESF_EEENS_6half_tENS5_IJlSC_lEEESI_SJ_NS4_8TiledMMAINS4_8MMA_AtomIJNS4_20SM100_MMA_F16BF16_SSISI_SI_fLi64ELi8ELNS4_4UMMA5MajorE0ELSO_0ELNSN_7ScaleInE0ELSP_0EEEEEENS4_6LayoutINS5_IJSC_SC_SC_EEENS5_IJNSA_ILi0EEESU_SU_EEEEENS5_IJNS4_10UnderscoreESX_SX_EEEEENS4_13SM90_TMA_LOADENS4_14ComposedLayoutINS4_7SwizzleILi3ELi4ELi3EEENS4_18smem_ptr_flag_bitsILi16EEENSS_INS5_IJSG_SF_EEENS5_IJSF_SC_EEEEEEEvNS4_8identityENS4_23SM90_TMA_LOAD_MULTICASTES19_vS1A_EENS_8epilogue10collective18CollectiveEpilogueINS1D_23Sm100TmaWarpSpecializedILi2ELi1ELi4ELb1ELb0EEEJSH_NS5_IJNSS_ISF_SC_EENSS_ISG_SC_EEEEESI_SJ_SI_SJ_NS1D_6fusion15FusionCallbacksIS1H_NS1L_17LinearCombinationISI_fSI_fLNS_15FloatRoundStyleE2EEESH_S1K_JEEENS4_5SM1004TMEM4LOAD26SM100_TMEM_LOAD_16dp256b1xES10_NS11_INS12_ILi0ELi4ELi3EEES15_NSS_INS5_IJSG_SG_EEENS5_IJSG_SC_EEEEEEENS4_17SM75_U32x2_LDSM_NENS4_14SM90_TMA_STOREES1Z_NS4_17SM90_U32x2_STSM_NENS4_39AutoVectorizingCopyWithAssumedAlignmentILi128EEEEEEvvEEEEvNT_6ParamsE)
        /*0cc4*/ 	.short	0x0380
        /*0cc6*/ 	.short	0x0800


	//----- nvinfo : EIATTR_SW_WAR
	.align		4
.L_52:
        /*0cc8*/ 	.byte	0x04, 0x36
        /*0cca*/ 	.short	(.L_54 - .L_53)
.L_53:
        /*0ccc*/ 	.word	0x00000008
.L_54:


//--------------------- .nv.callgraph             --------------------------
	.section	.nv.callgraph,"",@"SHT_CUDA_CALLGRAPH"
	.align	4
	.sectionentsize	8
	.align		4
        /*0000*/ 	.word	0x00000000
	.align		4
        /*0004*/ 	.word	0xffffffff
	.align		4
        /*0008*/ 	.word	index@(_ZN7cutlass13device_kernelINS_4gemm6kernel13GemmUniversalIN4cute5tupleIJiiiiEEENS1_10collective13CollectiveMmaINS1_35MainloopSm100TmaUmmaWarpSpecializedILi24ELi2ELi4ENS5_IJNS4_1CILi2EEENSA_ILi1EEESC_EEEEENS5_IJNSA_ILi64EEENSA_ILi8EEESF_EEENS_6half_tENS5_IJlSC_lEEESI_SJ_NS4_8TiledMMAINS4_8MMA_AtomIJNS4_20SM100_MMA_F16BF16_SSISI_SI_fLi64ELi8ELNS4_4UMMA5MajorE0ELSO_0ELNSN_7ScaleInE0ELSP_0EEEEEENS4_6LayoutINS5_IJSC_SC_SC_EEENS5_IJNSA_ILi0EEESU_SU_EEEEENS5_IJNS4_10UnderscoreESX_SX_EEEEENS4_13SM90_TMA_LOADENS4_14ComposedLayoutINS4_7SwizzleILi3ELi4ELi3EEENS4_18smem_ptr_flag_bitsILi16EEENSS_INS5_IJSG_SF_EEENS5_IJSF_SC_EEEEEEEvNS4_8identityENS4_23SM90_TMA_LOAD_MULTICASTES19_vS1A_EENS_8epilogue10collective18CollectiveEpilogueINS1D_23Sm100TmaWarpSpecializedILi2ELi1ELi4ELb1ELb0EEEJSH_NS5_IJNSS_ISF_SC_EENSS_ISG_SC_EEEEESI_SJ_SI_SJ_NS1D_6fusion15FusionCallbacksIS1H_NS1L_17LinearCombinationISI_fSI_fLNS_15FloatRoundStyleE2EEESH_S1K_JEEENS4_5SM1004TMEM4LOAD26SM100_TMEM_LOAD_16dp256b1xES10_NS11_INS12_ILi0ELi4ELi3EEES15_NSS_INS5_IJSG_SG_EEENS5_IJSG_SC_EEEEEEENS4_17SM75_U32x2_LDSM_NENS4_14SM90_TMA_STOREES1Z_NS4_17SM90_U32x2_STSM_NENS4_39AutoVectorizingCopyWithAssumedAlignmentILi128EEEEEEvvEEEEvNT_6ParamsE)
	.align		4
        /*000c*/ 	.word	index@(__assertfail)
	.align		4
        /*0010*/ 	.word	0x00000000
	.align		4
        /*0014*/ 	.word	0xfffffffe
	.align		4
        /*0018*/ 	.word	0x00000000
	.align		4
        /*001c*/ 	.word	0xfffffffd
	.align		4
        /*0020*/ 	.word	0x00000000
	.align		4
        /*0024*/ 	.word	0xfffffffc


//--------------------- .nv.constant4             --------------------------
	.section	.nv.constant4,"a",@progbits
	.align	8
	.align		8
.nv.constant4:
        /*0000*/ 	.dword	__assertfail
	.align		8
        /*0008*/ 	.dword	__unnamed_1
	.align		8
        /*0010*/ 	.dword	_ZN39_INTERNAL_2860048d_4_k_cu_8d718908_95104cuda3std3__45__cpo5beginE
	.align		8
        /*0018*/ 	.dword	_ZN39_INTERNAL_2860048d_4_k_cu_8d718908_95104cuda3std3__45__cpo3endE
	.align		8
        /*0020*/ 	.dword	_ZN39_INTERNAL_2860048d_4_k_cu_8d718908_95104cuda3std3__45__cpo6cbeginE
	.align		8
        /*0028*/ 	.dword	_ZN39_INTERNAL_2860048d_4_k_cu_8d718908_95104cuda3std3__45__cpo4cendE
	.align		8
        /*0030*/ 	.dword	_ZN39_INTERNAL_2860048d_4_k_cu_8d718908_95104cuda3std3__441_GLOBAL__N__2860048d_4_k_cu_8d718908_95106ignoreE
	.align		8
        /*0038*/ 	.dword	_ZN39_INTERNAL_2860048d_4_k_cu_8d718908_95104cuda3std3__419piecewise_constructE
	.align		8
        /*0040*/ 	.dword	_ZN39_INTERNAL_2860048d_4_k_cu_8d718908_95104cuda3std3__48in_placeE
	.align		8
        /*0048*/ 	.dword	_ZN39_INTERNAL_2860048d_4_k_cu_8d718908_95104cuda3std6ranges3__45__cpo4swapE
	.align		8
        /*0050*/ 	.dword	_ZN39_INTERNAL_2860048d_4_k_cu_8d718908_95104cuda3std6ranges3__45__cpo9iter_moveE
	.align		8
        /*0058*/ 	.dword	_ZN39_INTERNAL_2860048d_4_k_cu_8d718908_95104cute7productE
	.align		8
        /*0060*/ 	.dword	_ZN39_INTERNAL_2860048d_4_k_cu_8d718908_95104cute1_E
	.align		8
        /*0068*/ 	.dword	$str$25
	.align		8
        /*0070*/ 	.dword	$str$26


//--------------------- .text._ZN7cutlass13device_kernelINS_4gemm6kernel13GemmUniversalIN4cute5tupleIJiiiiEEENS1_10collective13CollectiveMmaINS1_35MainloopSm100TmaUmmaWarpSpecializedILi24ELi2ELi4ENS5_IJNS4_1CILi2EEENSA_ILi1EEESC_EEEEENS5_IJNSA_ILi64EEENSA_ILi8EEESF_EEENS_6half_tENS5_IJlSC_lEEESI_SJ_NS4_8TiledMMAINS4_8MMA_AtomIJNS4_20SM100_MMA_F16BF16_SSISI_SI_fLi64ELi8ELNS4_4UMMA5MajorE0ELSO_0ELNSN_7ScaleInE0ELSP_0EEEEEENS4_6LayoutINS5_IJSC_SC_SC_EEENS5_IJNSA_ILi0EEESU_SU_EEEEENS5_IJNS4_10UnderscoreESX_SX_EEEEENS4_13SM90_TMA_LOADENS4_14ComposedLayoutINS4_7SwizzleILi3ELi4ELi3EEENS4_18smem_ptr_flag_bitsILi16EEENSS_INS5_IJSG_SF_EEENS5_IJSF_SC_EEEEEEEvNS4_8identityENS4_23SM90_TMA_LOAD_MULTICASTES19_vS1A_EENS_8epilogue10collective18CollectiveEpilogueINS1D_23Sm100TmaWarpSpecializedILi2ELi1ELi4ELb1ELb0EEEJSH_NS5_IJNSS_ISF_SC_EENSS_ISG_SC_EEEEESI_SJ_SI_SJ_NS1D_6fusion15FusionCallbacksIS1H_NS1L_17LinearCombinationISI_fSI_fLNS_15FloatRoundStyleE2EEESH_S1K_JEEENS4_5SM1004TMEM4LOAD26SM100_TMEM_LOAD_16dp256b1xES10_NS11_INS12_ILi0ELi4ELi3EEES15_NSS_INS5_IJSG_SG_EEENS5_IJSG_SC_EEEEEEENS4_17SM75_U32x2_LDSM_NENS4_14SM90_TMA_STOREES1Z_NS4_17SM90_U32x2_STSM_NENS4_39AutoVectorizingCopyWithAssumedAlignmentILi128EEEEEEvvEEEEvNT_6ParamsE --------------------------
	.section	.text._ZN7cutlass13device_kernelINS_4gemm6kernel13GemmUniversalIN4cute5tupleIJiiiiEEENS1_10collective13CollectiveMmaINS1_35MainloopSm100TmaUmmaWarpSpecializedILi24ELi2ELi4ENS5_IJNS4_1CILi2EEENSA_ILi1EEESC_EEEEENS5_IJNSA_ILi64EEENSA_ILi8EEESF_EEENS_6half_tENS5_IJlSC_lEEESI_SJ_NS4_8TiledMMAINS4_8MMA_AtomIJNS4_20SM100_MMA_F16BF16_SSISI_SI_fLi64ELi8ELNS4_4UMMA5MajorE0ELSO_0ELNSN_7ScaleInE0ELSP_0EEEEEENS4_6LayoutINS5_IJSC_SC_SC_EEENS5_IJNSA_ILi0EEESU_SU_EEEEENS5_IJNS4_10UnderscoreESX_SX_EEEEENS4_13SM90_TMA_LOADENS4_14ComposedLayoutINS4_7SwizzleILi3ELi4ELi3EEENS4_18smem_ptr_flag_bitsILi16EEENSS_INS5_IJSG_SF_EEENS5_IJSF_SC_EEEEEEEvNS4_8identityENS4_23SM90_TMA_LOAD_MULTICASTES19_vS1A_EENS_8epilogue10collective18CollectiveEpilogueINS1D_23Sm100TmaWarpSpecializedILi2ELi1ELi4ELb1ELb0EEEJSH_NS5_IJNSS_ISF_SC_EENSS_ISG_SC_EEEEESI_SJ_SI_SJ_NS1D_6fusion15FusionCallbacksIS1H_NS1L_17LinearCombinationISI_fSI_fLNS_15FloatRoundStyleE2EEESH_S1K_JEEENS4_5SM1004TMEM4LOAD26SM100_TMEM_LOAD_16dp256b1xES10_NS11_INS12_ILi0ELi4ELi3EEES15_NSS_INS5_IJSG_SG_EEENS5_IJSG_SC_EEEEEEENS4_17SM75_U32x2_LDSM_NENS4_14SM90_TMA_STOREES1Z_NS4_17SM90_U32x2_STSM_NENS4_39AutoVectorizingCopyWithAssumedAlignmentILi128EEEEEEvvEEEEvNT_6ParamsE,"ax",@progbits
	.align	128
.text._ZN7cutlass13device_kernelINS_4gemm6kernel13GemmUniversalIN4cute5tupleIJiiiiEEENS1_10collective13CollectiveMmaINS1_35MainloopSm100TmaUmmaWarpSpecializedILi24ELi2ELi4ENS5_IJNS4_1CILi2EEENSA_ILi1EEESC_EEEEENS5_IJNSA_ILi64EEENSA_ILi8EEESF_EEENS_6half_tENS5_IJlSC_lEEESI_SJ_NS4_8TiledMMAINS4_8MMA_AtomIJNS4_20SM100_MMA_F16BF16_SSISI_SI_fLi64ELi8ELNS4_4UMMA5MajorE0ELSO_0ELNSN_7ScaleInE0ELSP_0EEEEEENS4_6LayoutINS5_IJSC_SC_SC_EEENS5_IJNSA_ILi0EEESU_SU_EEEEENS5_IJNS4_10UnderscoreESX_SX_EEEEENS4_13SM90_TMA_LOADENS4_14ComposedLayoutINS4_7SwizzleILi3ELi4ELi3EEENS4_18smem_ptr_flag_bitsILi16EEENSS_INS5_IJSG_SF_EEENS5_IJSF_SC_EEEEEEEvNS4_8identityENS4_23SM90_TMA_LOAD_MULTICASTES19_vS1A_EENS_8epilogue10collective18CollectiveEpilogueINS1D_23Sm100TmaWarpSpecializedILi2ELi1ELi4ELb1ELb0EEEJSH_NS5_IJNSS_ISF_SC_EENSS_ISG_SC_EEEEESI_SJ_SI_SJ_NS1D_6fusion15FusionCallbacksIS1H_NS1L_17LinearCombinationISI_fSI_fLNS_15FloatRoundStyleE2EEESH_S1K_JEEENS4_5SM1004TMEM4LOAD26SM100_TMEM_LOAD_16dp256b1xES10_NS11_INS12_ILi0ELi4ELi3EEES15_NSS_INS5_IJSG_SG_EEENS5_IJSG_SC_EEEEEEENS4_17SM75_U32x2_LDSM_NENS4_14SM90_TMA_STOREES1Z_NS4_17SM90_U32x2_STSM_NENS4_39AutoVectorizingCopyWithAssumedAlignmentILi128EEEEEEvvEEEEvNT_6ParamsE:
        .type           _ZN7cutlass13device_kernelINS_4gemm6kernel13GemmUniversalIN4cute5tupleIJiiiiEEENS1_10collective13CollectiveMmaINS1_35MainloopSm100TmaUmmaWarpSpecializedILi24ELi2ELi4ENS5_IJNS4_1CILi2EEENSA_ILi1EEESC_EEEEENS5_IJNSA_ILi64EEENSA_ILi8EEESF_EEENS_6half_tENS5_IJlSC_lEEESI_SJ_NS4_8TiledMMAINS4_8MMA_AtomIJNS4_20SM100_MMA_F16BF16_SSISI_SI_fLi64ELi8ELNS4_4UMMA5MajorE0ELSO_0ELNSN_7ScaleInE0ELSP_0EEEEEENS4_6LayoutINS5_IJSC_SC_SC_EEENS5_IJNSA_ILi0EEESU_SU_EEEEENS5_IJNS4_10UnderscoreESX_SX_EEEEENS4_13SM90_TMA_LOADENS4_14ComposedLayoutINS4_7SwizzleILi3ELi4ELi3EEENS4_18smem_ptr_flag_bitsILi16EEENSS_INS5_IJSG_SF_EEENS5_IJSF_SC_EEEEEEEvNS4_8identityENS4_23SM90_TMA_LOAD_MULTICASTES19_vS1A_EENS_8epilogue10collective18CollectiveEpilogueINS1D_23Sm100TmaWarpSpecializedILi2ELi1ELi4ELb1ELb0EEEJSH_NS5_IJNSS_ISF_SC_EENSS_ISG_SC_EEEEESI_SJ_SI_SJ_NS1D_6fusion15FusionCallbacksIS1H_NS1L_17LinearCombinationISI_fSI_fLNS_15FloatRoundStyleE2EEESH_S1K_JEEENS4_5SM1004TMEM4LOAD26SM100_TMEM_LOAD_16dp256b1xES10_NS11_INS12_ILi0ELi4ELi3EEES15_NSS_INS5_IJSG_SG_EEENS5_IJSG_SC_EEEEEEENS4_17SM75_U32x2_LDSM_NENS4_14SM90_TMA_STOREES1Z_NS4_17SM90_U32x2_STSM_NENS4_39AutoVectorizingCopyWithAssumedAlignmentILi128EEEEEEvvEEEEvNT_6ParamsE,@function
        .size           _ZN7cutlass13device_kernelINS_4gemm6kernel13GemmUniversalIN4cute5tupleIJiiiiEEENS1_10collective13CollectiveMmaINS1_35MainloopSm100TmaUmmaWarpSpecializedILi24ELi2ELi4ENS5_IJNS4_1CILi2EEENSA_ILi1EEESC_EEEEENS5_IJNSA_ILi64EEENSA_ILi8EEESF_EEENS_6half_tENS5_IJlSC_lEEESI_SJ_NS4_8TiledMMAINS4_8MMA_AtomIJNS4_20SM100_MMA_F16BF16_SSISI_SI_fLi64ELi8ELNS4_4UMMA5MajorE0ELSO_0ELNSN_7ScaleInE0ELSP_0EEEEEENS4_6LayoutINS5_IJSC_SC_SC_EEENS5_IJNSA_ILi0EEESU_SU_EEEEENS5_IJNS4_10UnderscoreESX_SX_EEEEENS4_13SM90_TMA_LOADENS4_14ComposedLayoutINS4_7SwizzleILi3ELi4ELi3EEENS4_18smem_ptr_flag_bitsILi16EEENSS_INS5_IJSG_SF_EEENS5_IJSF_SC_EEEEEEEvNS4_8identityENS4_23SM90_TMA_LOAD_MULTICASTES19_vS1A_EENS_8epilogue10collective18CollectiveEpilogueINS1D_23Sm100TmaWarpSpecializedILi2ELi1ELi4ELb1ELb0EEEJSH_NS5_IJNSS_ISF_SC_EENSS_ISG_SC_EEEEESI_SJ_SI_SJ_NS1D_6fusion15FusionCallbacksIS1H_NS1L_17LinearCombinationISI_fSI_fLNS_15FloatRoundStyleE2EEESH_S1K_JEEENS4_5SM1004TMEM4LOAD26SM100_TMEM_LOAD_16dp256b1xES10_NS11_INS12_ILi0ELi4ELi3EEES15_NSS_INS5_IJSG_SG_EEENS5_IJSG_SC_EEEEEEENS4_17SM75_U32x2_LDSM_NENS4_14SM90_TMA_STOREES1Z_NS4_17SM90_U32x2_STSM_NENS4_39AutoVectorizingCopyWithAssumedAlignmentILi128EEEEEEvvEEEEvNT_6ParamsE,(.L_x_202 - _ZN7cutlass13device_kernelINS_4gemm6kernel13GemmUniversalIN4cute5tupleIJiiiiEEENS1_10collective13CollectiveMmaINS1_35MainloopSm100TmaUmmaWarpSpecializedILi24ELi2ELi4ENS5_IJNS4_1CILi2EEENSA_ILi1EEESC_EEEEENS5_IJNSA_ILi64EEENSA_ILi8EEESF_EEENS_6half_tENS5_IJlSC_lEEESI_SJ_NS4_8TiledMMAINS4_8MMA_AtomIJNS4_20SM100_MMA_F16BF16_SSISI_SI_fLi64ELi8ELNS4_4UMMA5MajorE0ELSO_0ELNSN_7ScaleInE0ELSP_0EEEEEENS4_6LayoutINS5_IJSC_SC_SC_EEENS5_IJNSA_ILi0EEESU_SU_EEEEENS5_IJNS4_10UnderscoreESX_SX_EEEEENS4_13SM90_TMA_LOADENS4_14ComposedLayoutINS4_7SwizzleILi3ELi4ELi3EEENS4_18smem_ptr_flag_bitsILi16EEENSS_INS5_IJSG_SF_EEENS5_IJSF_SC_EEEEEEEvNS4_8identityENS4_23SM90_TMA_LOAD_MULTICASTES19_vS1A_EENS_8epilogue10collective18CollectiveEpilogueINS1D_23Sm100TmaWarpSpecializedILi2ELi1ELi4ELb1ELb0EEEJSH_NS5_IJNSS_ISF_SC_EENSS_ISG_SC_EEEEESI_SJ_SI_SJ_NS1D_6fusion15FusionCallbacksIS1H_NS1L_17LinearCombinationISI_fSI_fLNS_15FloatRoundStyleE2EEESH_S1K_JEEENS4_5SM1004TMEM4LOAD26SM100_TMEM_LOAD_16dp256b1xES10_NS11_INS12_ILi0ELi4ELi3EEES15_NSS_INS5_IJSG_SG_EEENS5_IJSG_SC_EEEEEEENS4_17SM75_U32x2_LDSM_NENS4_14SM90_TMA_STOREES1Z_NS4_17SM90_U32x2_STSM_NENS4_39AutoVectorizingCopyWithAssumedAlignmentILi128EEEEEEvvEEEEvNT_6ParamsE)
        .other          _ZN7cutlass13device_kernelINS_4gemm6kernel13GemmUniversalIN4cute5tupleIJiiiiEEENS1_10collective13CollectiveMmaINS1_35MainloopSm100TmaUmmaWarpSpecializedILi24ELi2ELi4ENS5_IJNS4_1CILi2EEENSA_ILi1EEESC_EEEEENS5_IJNSA_ILi64EEENSA_ILi8EEESF_EEENS_6half_tENS5_IJlSC_lEEESI_SJ_NS4_8TiledMMAINS4_8MMA_AtomIJNS4_20SM100_MMA_F16BF16_SSISI_SI_fLi64ELi8ELNS4_4UMMA5MajorE0ELSO_0ELNSN_7ScaleInE0ELSP_0EEEEEENS4_6LayoutINS5_IJSC_SC_SC_EEENS5_IJNSA_ILi0EEESU_SU_EEEEENS5_IJNS4_10UnderscoreESX_SX_EEEEENS4_13SM90_TMA_LOADENS4_14ComposedLayoutINS4_7SwizzleILi3ELi4ELi3EEENS4_18smem_ptr_flag_bitsILi16EEENSS_INS5_IJSG_SF_EEENS5_IJSF_SC_EEEEEEEvNS4_8identityENS4_23SM90_TMA_LOAD_MULTICASTES19_vS1A_EENS_8epilogue10collective18CollectiveEpilogueINS1D_23Sm100TmaWarpSpecializedILi2ELi1ELi4ELb1ELb0EEEJSH_NS5_IJNSS_ISF_SC_EENSS_ISG_SC_EEEEESI_SJ_SI_SJ_NS1D_6fusion15FusionCallbacksIS1H_NS1L_17LinearCombinationISI_fSI_fLNS_15FloatRoundStyleE2EEESH_S1K_JEEENS4_5SM1004TMEM4LOAD26SM100_TMEM_LOAD_16dp256b1xES10_NS11_INS12_ILi0ELi4ELi3EEES15_NSS_INS5_IJSG_SG_EEENS5_IJSG_SC_EEEEEEENS4_17SM75_U32x2_LDSM_NENS4_14SM90_TMA_STOREES1Z_NS4_17SM90_U32x2_STSM_NENS4_39AutoVectorizingCopyWithAssumedAlignmentILi128EEEEEEvvEEEEvNT_6ParamsE,@"STO_CUDA_ENTRY STV_DEFAULT"
_ZN7cutlass13device_kernelINS_4gemm6kernel13GemmUniversalIN4cute5tupleIJiiiiEEENS1_10collective13CollectiveMmaINS1_35MainloopSm100TmaUmmaWarpSpecializedILi24ELi2ELi4ENS5_IJNS4_1CILi2EEENSA_ILi1EEESC_EEEEENS5_IJNSA_ILi64EEENSA_ILi8EEESF_EEENS_6half_tENS5_IJlSC_lEEESI_SJ_NS4_8TiledMMAINS4_8MMA_AtomIJNS4_20SM100_MMA_F16BF16_SSISI_SI_fLi64ELi8ELNS4_4UMMA5MajorE0ELSO_0ELNSN_7ScaleInE0ELSP_0EEEEEENS4_6LayoutINS5_IJSC_SC_SC_EEENS5_IJNSA_ILi0EEESU_SU_EEEEENS5_IJNS4_10UnderscoreESX_SX_EEEEENS4_13SM90_TMA_LOADENS4_14ComposedLayoutINS4_7SwizzleILi3ELi4ELi3EEENS4_18smem_ptr_flag_bitsILi16EEENSS_INS5_IJSG_SF_EEENS5_IJSF_SC_EEEEEEEvNS4_8identityENS4_23SM90_TMA_LOAD_MULTICASTES19_vS1A_EENS_8epilogue10collective18CollectiveEpilogueINS1D_23Sm100TmaWarpSpecializedILi2ELi1ELi4ELb1ELb0EEEJSH_NS5_IJNSS_ISF_SC_EENSS_ISG_SC_EEEEESI_SJ_SI_SJ_NS1D_6fusion15FusionCallbacksIS1H_NS1L_17LinearCombinationISI_fSI_fLNS_15FloatRoundStyleE2EEESH_S1K_JEEENS4_5SM1004TMEM4LOAD26SM100_TMEM_LOAD_16dp256b1xES10_NS11_INS12_ILi0ELi4ELi3EEES15_NSS_INS5_IJSG_SG_EEENS5_IJSG_SC_EEEEEEENS4_17SM75_U32x2_LDSM_NENS4_14SM90_TMA_STOREES1Z_NS4_17SM90_U32x2_STSM_NENS4_39AutoVectorizingCopyWithAssumedAlignmentILi128EEEEEEvvEEEEvNT_6ParamsE:
[----:B------:R-:W1:Y:S01]  /*0000*/  LDC R1, c[0x0][0x37c] ;  /* 0x0000df00ff017b82 */ /* 0x000e620000000800 */
[----:B------:R-:W2:Y:S01]  /*0010*/  S2R R38, SR_TID.X ;  /* 0x0000000000267919 */ /* 0x000ea20000002100 */
[----:B------:R-:W3:Y:S01]  /*0020*/  LDCU.64 UR8, c[0x0][0x890] ;  /* 0x00011200ff0877ac */ /* 0x000ee20008000a00 */
[----:B------:R-:W-:Y:S02]  /*0030*/  PRMT R19, RZ, 0x7610, R19 ;  /* 0x00007610ff137816 */ /* 0x000fe40000000013 */
[----:B------:R-:W-:Y:S01]  /*0040*/  ELECT P3, URZ, PT ;  /* 0x0000000000ff782f */ /* 0x000fe20003860000 */
[----:B---3--:R-:W-:-:S04]  /*0050*/  UISETP.NE.U32.AND UP0, UPT, UR8, URZ, UPT ;  /* 0x000000ff0800728c */ /* 0x008fc8000bf05070 */
[----:B------:R-:W-:Y:S01]  /*0060*/  UISETP.NE.AND.EX UP0, UPT, UR9, URZ, UPT, UP0 ;  /* 0x000000ff0900728c */ /* 0x000fe2000bf05300 */
[----:B--2---:R-:W-:-:S05]  /*0070*/  SHF.R.U32.HI R28, RZ, 0x5, R38 ;  /* 0x00000005ff1c7819 */ /* 0x004fca0000011626 */
[----:B------:R-:W2:Y:S02]  /*0080*/  SHFL.IDX PT, R0, R28, RZ, 0x1f ;  /* 0x00001fff1c007589 */ /* 0x000ea400000e0000 */
[----:B--2---:R-:W-:Y:S01]  /*0090*/  R2UR UR18, R0 ;  /* 0x00000000001272ca */ /* 0x004fe200000e0000 */
[----:B-1----:R-:W-:-:S14]  /*00a0*/  BRA.U UP0, `(.L_x_0) ;  /* 0x0000000100307547 */ /* 0x002fdc000b800000 */
[----:B------:R-:W1:Y:S02]  /*00b0*/  LDCU.64 UR4, c[0x0][0x888] ;  /* 0x00011100ff0477ac */ /* 0x000e640008000a00 */
[----:B-1----:R-:W-:-:S04]  /*00c0*/  UISETP.NE.U32.AND UP0, UPT, UR4, URZ, UPT ;  /* 0x000000ff0400728c */ /* 0x002fc8000bf05070 */
[----:B------:R-:W-:-:S09]  /*00d0*/  UISETP.NE.AND.EX UP0, UPT, UR5, URZ, UPT, UP0 ;  /* 0x000000ff0500728c */ /* 0x000fd2000bf05300 */
[----:B------:R-:W-:Y:S05]  /*00e0*/  BRA.U !UP0, `(.L_x_1) ;  /* 0x0000000108187547 */ /* 0x000fea000b800000 */
[----:B------:R-:W1:Y:S01]  /*00f0*/  LDC.64 R2, c[0x0][0x888] ;  /* 0x00022200ff027b82 */ /* 0x000e620000000a00 */
[----:B------:R-:W1:Y:S02]  /*0100*/  LDCU.64 UR4, c[0x0][0x358] ;  /* 0x00006b00ff0477ac */ /* 0x000e640008000a00 */
[----:B-1----:R-:W2:Y:S01]  /*0110*/  LDG.E R0, desc[UR4][R2.64] ;  /* 0x0000000402007981 */ /* 0x002ea2000c1e1900 */
[----:B------:R-:W-:Y:S01]  /*0120*/  HFMA2 R19, -RZ, RZ, 0, 5.9604644775390625e-08 ;  /* 0x00000001ff137431 */ /* 0x000fe200000001ff */
[----:B--2---:R-:W-:Y:S01]  /*0130*/  R2UR UR45, R0 ;  /* 0x00000000002d72ca */ /* 0x004fe200000e0000 */
[----:B------:R-:W-:Y:S05]  /*0140*/  BRA `(.L_x_0) ;  /* 0x0000000000087947 */ /* 0x000fea0003800000 */
.L_x_1:
[----:B------:R-:W-:Y:S01]  /*0150*/  HFMA2 R19, -RZ, RZ, 0, 5.9604644775390625e-08 ;  /* 0x00000001ff137431 */ /* 0x000fe200000001ff */
[----:B------:R-:W1:Y:S02]  /*0160*/  LDCU UR45, c[0x0][0x880] ;  /* 0x00011000ff2d77ac */ /* 0x000e640008000800 */
.L_x_0:
[----:B------:R-:W2:Y:S02]  /*0170*/  LDCU.64 UR4, c[0x0][0x8b0] ;  /* 0x00011600ff0477ac */ /* 0x000ea40008000a00 */
[----:B--2---:R-:W-:-:S04]  /*0180*/  UISETP.NE.U32.AND UP0, UPT, UR4, URZ, UPT ;  /* 0x000000ff0400728c */ /* 0x004fc8000bf05070 */
[----:B------:R-:W-:-:S09]  /*0190*/  UISETP.NE.AND.EX UP0, UPT, UR5, URZ, UPT, UP0 ;  /* 0x000000ff0500728c */ /* 0x000fd2000bf05300 */
[----:B------:R-:W-:Y:S05]  /*01a0*/  BRA.U UP0, `(.L_x_2) ;  /* 0x0000000100247547 */ /* 0x000fea000b800000 */
[----:B------:R-:W2:Y:S02]  /*01b0*/  LDCU.64 UR4, c[0x0][0x8a8] ;  /* 0x00011500ff0477ac */ /* 0x000ea40008000a00 */
[----:B--2---:R-:W-:-:S04]  /*01c0*/  UISETP.NE.U32.AND UP0, UPT, UR4, URZ, UPT ;  /* 0x000000ff0400728c */ /* 0x004fc8000bf05070 */
[----:B------:R-:W-:-:S09]  /*01d0*/  UISETP.NE.AND.EX UP0, UPT, UR5, URZ, UPT, UP0 ;  /* 0x000000ff0500728c */ /* 0x000fd2000bf05300 */
[----:B------:R-:W-:Y:S05]  /*01e0*/  BRA.U !UP0, `(.L_x_3) ;  /* 0x0000000108107547 */ /* 0x000fea000b800000 */
[----:B------:R-:W2:Y:S01]  /*01f0*/  LDC.64 R2, c[0x0][0x8a8] ;  /* 0x00022a00ff027b82 */ /* 0x000ea20000000a00 */
[----:B------:R-:W2:Y:S02]  /*0200*/  LDCU.64 UR4, c[0x0][0x358] ;  /* 0x00006b00ff0477ac */ /* 0x000ea40008000a00 */
[----:B--2---:R2:W5:Y:S01]  /*0210*/  LDG.E R17, desc[UR4][R2.64] ;  /* 0x0000000402117981 */ /* 0x004562000c1e1900 */
[----:B------:R-:W-:Y:S05]  /*0220*/  BRA `(.L_x_2) ;  /* 0x0000000000047947 */ /* 0x000fea0003800000 */
.L_x_3:
[----:B------:R-:W3:Y:S02]  /*0230*/  LDC R17, c[0x0][0x8a0] ;  /* 0x00022800ff117b82 */ /* 0x000ee40000000800 */
.L_x_2:
[----:B------:R-:W-:Y:S01]  /*0240*/  IMAD.U32 R0, RZ, RZ, UR18 ;  /* 0x00000012ff007e24 */ /* 0x000fe2000f8e00ff */
[----:B------:R-:W-:Y:S04]  /*0250*/  BSSY.RECONVERGENT B0, `(.L_x_4) ;  /* 0x000000c000007945 */ /* 0x000fe80003800200 */
[C---:B------:R-:W-:Y:S02]  /*0260*/  ISETP.NE.OR P1, PT, R0.reuse, 0x1, !P3 ;  /* 0x000000010000780c */ /* 0x040fe40005f25670 */
[----:B------:R-:W-:-:S11]  /*0270*/  ISETP.NE.OR P0, PT, R0, 0x3, !P3 ;  /* 0x000000030000780c */ /* 0x000fd60005f05670 */
[----:B------:R-:W-:Y:S05]  /*0280*/  @P1 BRA `(.L_x_5) ;  /* 0x0000000000201947 */ /* 0x000fea0003800000 */
[----:B------:R-:W4:Y:S02]  /*0290*/  LDCU.64 UR4, c[0x0][0x348] ;  /* 0x00006900ff0477ac */ /* 0x000f240008000a00 */
[----:B----4-:R-:W-:Y:S02]  /*02a0*/  UIADD3 UR6, UP1, UPT, UR4, 0x80, URZ ;  /* 0x0000008004067890 */ /* 0x010fe4000ff3e0ff */
[----:B------:R-:W-:Y:S02]  /*02b0*/  UIADD3 UR4, UP0, UPT, UR4, 0x180, URZ ;  /* 0x0000018004047890 */ /* 0x000fe4000ff1e0ff */
[----:B------:R-:W-:Y:S02]  /*02c0*/  UIADD3.X UR7, UPT, UPT, URZ, UR5, URZ, UP1, !UPT ;  /* 0x00000005ff077290 */ /* 0x000fe40008ffe4ff */
[----:B------:R-:W-:-:S07]  /*02d0*/  UIADD3.X UR5, UPT, UPT, URZ, UR5, URZ, UP0, !UPT ;  /* 0x00000005ff057290 */ /* 0x000fce00087fe4ff */
[----:B------:R4:W-:Y:S02]  /*02e0*/  UTMACCTL.PF [UR6] ;  /* 0x00000000060079b9 */ /* 0x0009e40008040000 */
[----:B------:R4:W-:Y:S02]  /*02f0*/  UTMACCTL.PF [UR4] ;  /* 0x00000000040079b9 */ /* 0x0009e40008040000 */
[----:B----4-:R-:W-:Y:S01]  /*0300*/  NOP ;  /* 0x0000000000007918 */ /* 0x010fe20000000000 */
.L_x_5:
[----:B-1----:R-:W-:Y:S05]  /*0310*/  BSYNC.RECONVERGENT B0 ;  /* 0x0000000000007941 */ /* 0x002fea0003800200 */
.L_x_4:
[----:B------:R-:W-:Y:S04]  /*0320*/  BSSY.RECONVERGENT B0, `(.L_x_6) ;  /* 0x000000a000007945 */ /* 0x000fe80003800200 */
[----:B------:R-:W-:Y:S05]  /*0330*/  @P0 BRA `(.L_x_7) ;  /* 0x0000000000200947 */ /* 0x000fea0003800000 */
[----:B------:R-:W1:Y:S02]  /*0340*/  LDCU.64 UR4, c[0x0][0x348] ;  /* 0x00006900ff0477ac */ /* 0x000e640008000a00 */
[----:B-1----:R-:W-:Y:S02]  /*0350*/  UIADD3 UR6, UP1, UPT, UR4, 0x580, URZ ;  /* 0x0000058004067890 */ /* 0x002fe4000ff3e0ff */
[----:B------:R-:W-:Y:S02]  /*0360*/  UIADD3 UR4, UP0, UPT, UR4, 0x680, URZ ;  /* 0x0000068004047890 */ /* 0x000fe4000ff1e0ff */
[----:B------:R-:W-:Y:S02]  /*0370*/  UIADD3.X UR7, UPT, UPT, URZ, UR5, URZ, UP1, !UPT ;  /* 0x00000005ff077290 */ /* 0x000fe40008ffe4ff */
[----:B------:R-:W-:-:S07]  /*0380*/  UIADD3.X UR5, UPT, UPT, URZ, UR5, URZ, UP0, !UPT ;  /* 0x00000005ff057290 */ /* 0x000fce00087fe4ff */
[----:B------:R1:W-:Y:S02]  /*0390*/  UTMACCTL.PF [UR6] ;  /* 0x00000000060079b9 */ /* 0x0003e40008040000 */
[----:B------:R1:W-:Y:S02]  /*03a0*/  UTMACCTL.PF [UR4] ;  /* 0x00000000040079b9 */ /* 0x0003e40008040000 */
[----:B-1----:R-:W-:Y:S01]  /*03b0*/  NOP ;  /* 0x0000000000007918 */ /* 0x002fe20000000000 */
.L_x_7:
[----:B------:R-:W-:Y:S05]  /*03c0*/  BSYNC.RECONVERGENT B0 ;  /* 0x0000000000007941 */ /* 0x000fea0003800200 */
.L_x_6:
[----:B------:R-:W1:Y:S01]  /*03d0*/  LDCU.64 UR4, c[0x0][0x888] ;  /* 0x00011100ff0477ac */ /* 0x000e620008000a00 */
[----:B------:R-:W-:Y:S02]  /*03e0*/  UISETP.EQ.U32.AND UP2, UPT, UR8, URZ, UPT ;  /* 0x000000ff0800728c */ /* 0x000fe4000bf42070 */
[----:B------:R-:W-:Y:S02]  /*03f0*/  UPLOP3.LUT UP3, UPT, UPT, UPT, UPT, 0x80, 0x8 ;  /* 0x000000000008789c */ /* 0x000fe40003f6f070 */
[----:B-1----:R-:W-:-:S04]  /*0400*/  UISETP.NE.U32.AND UP0, UPT, UR4, URZ, UPT ;  /* 0x000000ff0400728c */ /* 0x002fc8000bf05070 */
[----:B------:R-:W-:-:S04]  /*0410*/  UISETP.NE.AND.EX UP1, UPT, UR5, URZ, UPT, UP0 ;  /* 0x000000ff0500728c */ /* 0x000fc8000bf25300 */
[----:B------:R-:W-:-:S04]  /*0420*/  UISETP.EQ.OR.EX UP4, UPT, UR9, URZ, !UP1, UP2 ;  /* 0x000000ff0900728c */ /* 0x000fc8000cf82720 */
[----:B------:R-:W-:-:S06]  /*0430*/  UP2UR UR4, UPR, URZ, 0x10 ;  /* 0x00000010ff047883 */ /* 0x000fcc0008000000 */
[----:B------:R-:W-:Y:S01]  /*0440*/  MOV R33, UR4 ;  /* 0x0000000400217c02 */ /* 0x000fe20008000f00 */
[----:B------:R-:W-:Y:S06]  /*0450*/  BRA.U !UP4, `(.L_x_8) ;  /* 0x000000010c207547 */ /* 0x000fec000b800000 */
[----:B------:R-:W-:Y:S01]  /*0460*/  UISETP.NE.U32.AND UP2, UPT, UR8, URZ, UPT ;  /* 0x000000ff0800728c */ /* 0x000fe2000bf45070 */
[----:B------:R-:W-:Y:S01]  /*0470*/  FSETP.NEU.AND P0, PT, RZ, UR45, PT ;  /* 0x0000002dff007c0b */ /* 0x000fe2000bf0d000 */
[----:B------:R-:W-:Y:S02]  /*0480*/  USEL UR4, URZ, 0xffffffff, UP1 ;  /* 0xffffffffff047887 */ /* 0x000fe40008800000 */
[----:B------:R-:W-:-:S10]  /*0490*/  UISETP.NE.AND.EX UP2, UPT, UR9, URZ, UPT, UP2 ;  /* 0x000000ff0900728c */ /* 0x000fd4000bf45320 */
[----:B------:R-:W-:Y:S01]  /*04a0*/  VOTEU.ANY UP0, P0 ;  /* 0x0000000000ff7886 */ /* 0x000fe20000000100 */
[----:B------:R-:W-:-:S04]  /*04b0*/  @!UP2 USEL UR4, URZ, 0xffffffff, UP0 ;  /* 0xffffffffff04a887 */ /* 0x000fc80008000000 */
[----:B------:R-:W-:-:S04]  /*04c0*/  ULOP3.LUT UR4, UR4, 0x1, URZ, 0xc0, !UPT ;  /* 0x0000000104047892 */ /* 0x000fc8000f8ec0ff */
[----:B------:R-:W-:-:S11]  /*04d0*/  UISETP.NE.U32.AND UP3, UPT, UR4, 0x1, UPT ;  /* 0x000000010400788c */ /* 0x000fd6000bf65070 */
.L_x_8:
[----:B--2---:R-:W1:Y:S02]  /*04e0*/  SHFL.IDX PT, R2, R28, RZ, 0x1f ;  /* 0x00001fff1c027589 */ /* 0x004e6400000e0000 */
[----:B-1----:R-:W-:-:S13]  /*04f0*/  ISETP.NE.AND P0, PT, R2, RZ, PT ;  /* 0x000000ff0200720c */ /* 0x002fda0003f05270 */
[----:B------:R-:W-:Y:S05]  /*0500*/  @P0 BRA `(.L_x_9) ;  /* 0x0000000400040947 */ /* 0x000fea0003800000 */
[----:B------:R-:W-:Y:S01]  /*0510*/  ELECT P0, URZ, PT ;  /* 0x0000000000ff782f */ /* 0x000fe20003800000 */
[----:B------:R-:W-:-:S12]  /*0520*/  BSSY.RECONVERGENT B0, `(.L_x_9) ;  /* 0x000003f000007945 */ /* 0x000fd80003800200 */
[----:B------:R-:W-:Y:S05]  /*0530*/  @!P0 BRA `(.L_x_10) ;  /* 0x0000000000f48947 */ /* 0x000fea0003800000 */
[----:B------:R-:W1:Y:S01]  /*0540*/  S2UR UR4, SR_CgaCtaId ;  /* 0x00000000000479c3 */ /* 0x000e620000008800 */
[----:B------:R-:W-:Y:S01]  /*0550*/  UMOV UR5, 0x400 ;  /* 0x0000040000057882 */ /* 0x000fe20000000000 */
[----:B------:R-:W-:Y:S01]  /*0560*/  UMOV UR8, 0x1 ;  /* 0x0000000100087882 */ /* 0x000fe20000000000 */
[----:B------:R-:W-:Y:S01]  /*0570*/  UMOV UR6, 0x2 ;  /* 0x0000000200067882 */ /* 0x000fe20000000000 */
[----:B------:R-:W-:-:S04]  /*0580*/  UIADD3 UR8, UPT, UPT, -UR8, 0x100000, URZ ;  /* 0x0010000008087890 */ /* 0x000fc8000fffe1ff */
[----:B------:R-:W-:Y:S02]  /*0590*/  USHF.L.U32 UR9, UR8, 0xb, URZ ;  /* 0x0000000b08097899 */ /* 0x000fe400080006ff */
[----:B------:R-:W-:Y:S02]  /*05a0*/  USHF.L.U32 UR8, UR8, 0x1, URZ ;  /* 0x0000000108087899 */ /* 0x000fe400080006ff */
[----:B------:R-:W-:-:S04]  /*05b0*/  UIADD3 UR6, UPT, UPT, -UR6, 0x100000, URZ ;  /* 0x0010000006067890 */ /* 0x000fc8000fffe1ff */
[----:B------:R-:W-:Y:S02]  /*05c0*/  USHF.L.U32 UR7, UR6, 0xb, URZ ;  /* 0x0000000b06077899 */ /* 0x000fe400080006ff */
[----:B------:R-:W-:Y:S02]  /*05d0*/  USHF.L.U32 UR6, UR6, 0x1, URZ ;  /* 0x0000000106067899 */ /* 0x000fe400080006ff */
[----:B-1----:R-:W-:Y:S01]  /*05e0*/  ULEA UR4, UR4, UR5, 0x18 ;  /* 0x0000000504047291 */ /* 0x002fe2000f8ec0ff */
[----:B------:R-:W1:Y:S11]  /*05f0*/  FENCE.VIEW.ASYNC.S ;  /* 0x00000000000073c6 */ /* 0x000e760000000000 */
[----:B-1----:R1:W2:Y:S01]  /*0600*/  SYNCS.EXCH.64 URZ, [UR4], UR8 ;  /* 0x0000000804ff75b2 */ /* 0x0022a20008000100 */
[----:B------:R1:W4:Y:S01]  /*0610*/  SYNCS.EXCH.64 URZ, [UR4+0xc0], UR6 ;  /* 0x0000c00604ff75b2 */ /* 0x0003220008000100 */
[----:B------:R1:W1:Y:S01]  /*0620*/  SYNCS.EXCH.64 URZ, [UR4+0x8], UR8 ;  /* 0x0000080804ff75b2 */ /* 0x0002620008000100 */
        /* <DEDUP_REMOVED lines=45> */
[----:B--2-4-:R-:W-:Y:S01]  /*0900*/  NOP ;  /* 0x0000000000007918 */ /* 0x014fe20000000000 */
.L_x_10:
[----:B-1----:R-:W-:Y:S05]  /*0910*/  BSYNC.RECONVERGENT B0 ;  /* 0x0000000000007941 */ /* 0x002fea0003800200 */
.L_x_9:
[----:B------:R-:W1:Y:S01]  /*0920*/  SHFL.IDX PT, R2, R28, RZ, 0x1f ;  /* 0x00001fff1c027589 */ /* 0x000e6200000e0000 */
[----:B------:R-:W-:Y:S01]  /*0930*/  NOP ;  /* 0x0000000000007918 */ /* 0x000fe20000000000 */
[----:B-1----:R-:W-:-:S13]  /*0940*/  ISETP.NE.AND P0, PT, R2, 0x1, PT ;  /* 0x000000010200780c */ /* 0x002fda0003f05270 */
[----:B------:R-:W-:Y:S05]  /*0950*/  @P0 BRA `(.L_x_11) ;  /* 0x0000000000480947 */ /* 0x000fea0003800000 */
        /* <DEDUP_REMOVED lines=9> */
[----:B------:R-:W-:Y:S01]  /*09f0*/  USHF.L.U32 UR6, UR6, 0x1, URZ ;  /* 0x0000000106067899 */ /* 0x000fe200080006ff */
[----:B------:R-:W-:Y:S01]  /*0a00*/  ELECT P0, URZ, PT ;  /* 0x0000000000ff782f */ /* 0x000fe20003800000 */
[----:B-1----:R-:W-:Y:S01]  /*0a10*/  ULEA UR4, UR4, UR5, 0x18 ;  /* 0x0000000504047291 */ /* 0x002fe2000f8ec0ff */
[----:B------:R-:W1:Y:S11]  /*0a20*/  FENCE.VIEW.ASYNC.S ;  /* 0x00000000000073c6 */ /* 0x000e760000000000 */
[----:B-1----:R1:W2:Y:S01]  /*0a30*/  SYNCS.EXCH.64 URZ, [UR4+0x180], UR8 ;  /* 0x0001800804ff75b2 */ /* 0x0022a20008000100 */
[----:B------:R1:W4:Y:S01]  /*0a40*/  SYNCS.EXCH.64 URZ, [UR4+0x190], UR6 ;  /* 0x0001900604ff75b2 */ /* 0x0003220008000100 */
[----:B------:R1:W1:Y:S01]  /*0a50*/  SYNCS.EXCH.64 URZ, [UR4+0x188], UR8 ;  /* 0x0001880804ff75b2 */ /* 0x0002620008000100 */
[----:B------:R1:W1:Y:S01]  /*0a60*/  SYNCS.EXCH.64 URZ, [UR4+0x198], UR6 ;  /* 0x0001980604ff75b2 */ /* 0x0002620008000100 */
[----:B------:R-:W-:Y:S01]  /*0a70*/  NOP ;  /* 0x0000000000007918 */ /* 0x000fe20000000000 */
.L_x_11:
[----:B------:R-:W3:Y:S01]  /*0a80*/  SHFL.IDX PT, R2, R28, RZ, 0x1f ;  /* 0x00001fff1c027589 */ /* 0x000ee200000e0000 */
[----:B------:R-:W-:Y:S01]  /*0a90*/  NOP ;  /* 0x0000000000007918 */ /* 0x000fe20000000000 */
[----:B---3--:R-:W-:-:S13]  /*0aa0*/  ISETP.NE.AND P0, PT, R2, 0x3, PT ;  /* 0x000000030200780c */ /* 0x008fda0003f05270 */
[----:B------:R-:W-:Y:S05]  /*0ab0*/  @P0 BRA `(.L_x_12) ;  /* 0x0000000000300947 */ /* 0x000fea0003800000 */
[----:B-1----:R-:W1:Y:S01]  /*0ac0*/  S2UR UR4, SR_CgaCtaId ;  /* 0x00000000000479c3 */ /* 0x002e620000008800 */
[----:B------:R-:W-:Y:S01]  /*0ad0*/  UMOV UR5, 0x400 ;  /* 0x0000040000057882 */ /* 0x000fe20000000000 */
[----:B------:R-:W-:Y:S01]  /*0ae0*/  UMOV UR6, 0x20 ;  /* 0x0000002000067882 */ /* 0x000fe20000000000 */
[----:B------:R-:W-:Y:S01]  /*0af0*/  ELECT P0, URZ, PT ;  /* 0x0000000000ff782f */ /* 0x000fe20003800000 */
[----:B------:R-:W-:-:S04]  /*0b00*/  UIADD3 UR6, UPT, UPT, -UR6, 0x100000, URZ ;  /* 0x0010000006067890 */ /* 0x000fc8000fffe1ff */
[----:B------:R-:W-:Y:S02]  /*0b10*/  USHF.L.U32 UR7, UR6, 0xb, URZ ;  /* 0x0000000b06077899 */ /* 0x000fe400080006ff */
[----:B------:R-:W-:Y:S02]  /*0b20*/  USHF.L.U32 UR6, UR6, 0x1, URZ ;  /* 0x0000000106067899 */ /* 0x000fe400080006ff */
[----:B-1----:R-:W-:Y:S01]  /*0b30*/  ULEA UR4, UR4, UR5, 0x18 ;  /* 0x0000000504047291 */ /* 0x002fe2000f8ec0ff */
[----:B------:R-:W1:Y:S11]  /*0b40*/  FENCE.VIEW.ASYNC.S ;  /* 0x00000000000073c6 */ /* 0x000e760000000000 */
[----:B-1----:R3:W1:Y:S01]  /*0b50*/  SYNCS.EXCH.64 URZ, [UR4+0x1a0], UR6 ;  /* 0x0001a00604ff75b2 */ /* 0x0026620008000100 */
[----:B------:R3:W1:Y:S02]  /*0b60*/  SYNCS.EXCH.64 URZ, [UR4+0x1a8], UR6 ;  /* 0x0001a80604ff75b2 */ /* 0x0006640008000100 */
[----:B---3--:R-:W-:Y:S01]  /*0b70*/  NOP ;  /* 0x0000000000007918 */ /* 0x008fe20000000000 */
.L_x_12:
[----:B------:R-:W3:Y:S01]  /*0b80*/  SHFL.IDX PT, R2, R28, RZ, 0x1f ;  /* 0x00001fff1c027589 */ /* 0x000ee200000e0000 */
[----:B------:R-:W-:Y:S01]  /*0b90*/  NOP ;  /* 0x0000000000007918 */ /* 0x000fe20000000000 */
[----:B---3--:R-:W-:-:S13]  /*0ba0*/  ISETP.NE.AND P0, PT, R2, 0x4, PT ;  /* 0x000000040200780c */ /* 0x008fda0003f05270 */
[----:B------:R-:W-:Y:S05]  /*0bb0*/  @P0 BRA `(.L_x_13) ;  /* 0x00000000004c0947 */ /* 0x000fea0003800000 */
[----:B-1----:R-:W1:Y:S01]  /*0bc0*/  S2UR UR4, SR_CgaCtaId ;  /* 0x00000000000479c3 */ /* 0x002e620000008800 */
[----:B------:R-:W-:Y:S01]  /*0bd0*/  UMOV UR6, 0x1e0 ;  /* 0x000001e000067882 */ /* 0x000fe20000000000 */
[----:B------:R-:W-:Y:S01]  /*0be0*/  UMOV UR5, 0x400 ;  /* 0x0000040000057882 */ /* 0x000fe20000000000 */
[----:B------:R-:W-:Y:S01]  /*0bf0*/  USEL UR6, UR6, 0x1a0, UP3 ;  /* 0x000001a006067887 */ /* 0x000fe20009800000 */
[----:B------:R-:W-:Y:S01]  /*0c00*/  UMOV UR8, 0x1 ;  /* 0x0000000100087882 */ /* 0x000fe20000000000 */
[----:B------:R-:W-:Y:S01]  /*0c10*/  ELECT P0, URZ, PT ;  /* 0x0000000000ff782f */ /* 0x000fe20003800000 */
        /* <DEDUP_REMOVED lines=8> */
[----:B-1----:R3:W1:Y:S01]  /*0ca0*/  SYNCS.EXCH.64 URZ, [UR4+0x1b0], UR8 ;  /* 0x0001b00804ff75b2 */ /* 0x0026620008000100 */
[----:B------:R3:W1:Y:S01]  /*0cb0*/  SYNCS.EXCH.64 URZ, [UR4+0x1c0], UR6 ;  /* 0x0001c00604ff75b2 */ /* 0x0006620008000100 */
[----:B------:R3:W1:Y:S01]  /*0cc0*/  SYNCS.EXCH.64 URZ, [UR4+0x1b8], UR8 ;  /* 0x0001b80804ff75b2 */ /* 0x0006620008000100 */
[----:B------:R3:W1:Y:S02]  /*0cd0*/  SYNCS.EXCH.64 URZ, [UR4+0x1c8], UR6 ;  /* 0x0001c80604ff75b2 */ /* 0x0006640008000100 */
[----:B---3--:R-:W-:Y:S01]  /*0ce0*/  NOP ;  /* 0x0000000000007918 */ /* 0x008fe20000000000 */
.L_x_13:
[----:B------:R-:W3:Y:S01]  /*0cf0*/  SHFL.IDX PT, R2, R28, RZ, 0x1f ;  /* 0x00001fff1c027589 */ /* 0x000ee200000e0000 */
[----:B------:R-:W-:Y:S01]  /*0d00*/  NOP ;  /* 0x0000000000007918 */ /* 0x000fe20000000000 */
[----:B---3--:R-:W-:-:S13]  /*0d10*/  ISETP.NE.AND P0, PT, R2, 0x5, PT ;  /* 0x000000050200780c */ /* 0x008fda0003f05270 */
[----:B------:R-:W-:Y:S05]  /*0d20*/  @P0 BRA `(.L_x_14) ;  /* 0x0000000000580947 */ /* 0x000fea0003800000 */
[----:B-1----:R-:W1:Y:S01]  /*0d30*/  S2UR UR4, SR_CgaCtaId ;  /* 0x00000000000479c3 */ /* 0x002e620000008800 */
        /* <DEDUP_REMOVED lines=12> */
[----:B-1----:R3:W1:Y:S01]  /*0e00*/  SYNCS.EXCH.64 URZ, [UR4+0x1d0], UR8 ;  /* 0x0001d00804ff75b2 */ /* 0x0026620008000100 */
[----:B------:R3:W1:Y:S01]  /*0e10*/  SYNCS.EXCH.64 URZ, [UR4+0x1f0], UR6 ;  /* 0x0001f00604ff75b2 */ /* 0x0006620008000100 */
[----:B------:R3:W1:Y:S01]  /*0e20*/  SYNCS.EXCH.64 URZ, [UR4+0x1d8], UR8 ;  /* 0x0001d80804ff75b2 */ /* 0x0006620008000100 */
[----:B------:R3:W1:Y:S01]  /*0e30*/  SYNCS.EXCH.64 URZ, [UR4+0x1f8], UR6 ;  /* 0x0001f80604ff75b2 */ /* 0x0006620008000100 */
[----:B------:R3:W1:Y:S01]  /*0e40*/  SYNCS.EXCH.64 URZ, [UR4+0x1e0], UR8 ;  /* 0x0001e00804ff75b2 */ /* 0x0006620008000100 */
[----:B------:R3:W1:Y:S01]  /*0e50*/  SYNCS.EXCH.64 URZ, [UR4+0x200], UR6 ;  /* 0x0002000604ff75b2 */ /* 0x0006620008000100 */
[----:B------:R3:W1:Y:S01]  /*0e60*/  SYNCS.EXCH.64 URZ, [UR4+0x1e8], UR8 ;  /* 0x0001e80804ff75b2 */ /* 0x0006620008000100 */
[----:B------:R3:W1:Y:S02]  /*0e70*/  SYNCS.EXCH.64 URZ, [UR4+0x208], UR6 ;  /* 0x0002080604ff75b2 */ /* 0x0006640008000100 */
[----:B---3--:R-:W-:Y:S01]  /*0e80*/  NOP ;  /* 0x0000000000007918 */ /* 0x008fe20000000000 */
.L_x_14:
[----:B------:R-:W3:Y:S01]  /*0e90*/  SHFL.IDX PT, R2, R28, RZ, 0x1f ;  /* 0x00001fff1c027589 */ /* 0x000ee200000e0000 */
[----:B------:R-:W1:Y:S01]  /*0ea0*/  S2UR UR47, SR_CgaCtaId ;  /* 0x00000000002f79c3 */ /* 0x000e620000008800 */
[----:B------:R-:W-:Y:S01]  /*0eb0*/  NOP ;  /* 0x0000000000007918 */ /* 0x000fe20000000000 */
[----:B---3--:R-:W-:-:S13]  /*0ec0*/  ISETP.NE.AND P0, PT, R2, 0x3, PT ;  /* 0x000000030200780c */ /* 0x008fda0003f05270 */
[----:B-1----:R-:W-:Y:S05]  /*0ed0*/  @P0 BRA `(.L_x_15) ;  /* 0x0000000000340947 */ /* 0x002fea0003800000 */
[----:B------:R-:W-:Y:S01]  /*0ee0*/  UMOV UR4, 0x400 ;  /* 0x0000040000047882 */ /* 0x000fe20000000000 */
[----:B------:R-:W-:Y:S01]  /*0ef0*/  UMOV UR6, 0x20 ;  /* 0x0000002000067882 */ /* 0x000fe20000000000 */
[----:B------:R-:W-:Y:S02]  /*0f00*/  ULEA UR4, UR47, UR4, 0x18 ;  /* 0x000000042f047291 */ /* 0x000fe4000f8ec0ff */
[----:B------:R-:W-:-:S04]  /*0f10*/  UIADD3 UR6, UPT, UPT, -UR6, 0x100000, URZ ;  /* 0x0010000006067890 */ /* 0x000fc8000fffe1ff */
[----:B------:R-:W-:Y:S02]  /*0f20*/  USHF.L.U32 UR7, UR6, 0xb, URZ ;  /* 0x0000000b06077899 */ /* 0x000fe400080006ff */
[----:B------:R-:W-:Y:S01]  /*0f30*/  USHF.L.U32 UR6, UR6, 0x1, URZ ;  /* 0x0000000106067899 */ /* 0x000fe200080006ff */
[----:B------:R-:W-:Y:S01]  /*0f40*/  ELECT P0, URZ, PT ;  /* 0x0000000000ff782f */ /* 0x000fe20003800000 */
[----:B------:R-:W1:Y:S10]  /*0f50*/  FENCE.VIEW.ASYNC.S ;  /* 0x00000000000073c6 */ /* 0x000e740000000000 */
[----:B-1----:R1:W3:Y:S01]  /*0f60*/  SYNCS.EXCH.64 URZ, [UR4+0x210], UR6 ;  /* 0x0002100604ff75b2 */ /* 0x0022e20008000100 */
[----:B------:R1:W1:Y:S01]  /*0f70*/  SYNCS.EXCH.64 URZ, [UR4+0x220], UR6 ;  /* 0x0002200604ff75b2 */ /* 0x0002620008000100 */
[----:B------:R1:W1:Y:S01]  /*0f80*/  SYNCS.EXCH.64 URZ, [UR4+0x218], UR6 ;  /* 0x0002180604ff75b2 */ /* 0x0002620008000100 */
[----:B------:R1:W1:Y:S01]  /*0f90*/  SYNCS.EXCH.64 URZ, [UR4+0x228], UR6 ;  /* 0x0002280604ff75b2 */ /* 0x0002620008000100 */
[----:B------:R-:W-:Y:S01]  /*0fa0*/  NOP ;  /* 0x0000000000007918 */ /* 0x000fe20000000000 */
.L_x_15:
[----:B-1----:R-:W1:Y:S01]  /*0fb0*/  LDCU UR4, c[0x0][0x36c] ;  /* 0x00006d80ff0477ac */ /* 0x002e620008000800 */
[----:B------:R-:W-:Y:S01]  /*0fc0*/  ISETP.NE.OR P3, PT, R0, 0x2, !P3 ;  /* 0x000000020000780c */ /* 0x000fe20005f65670 */
[----:B------:R-:W-:Y:S01]  /*0fd0*/  NOP ;  /* 0x0000000000007918 */ /* 0x000fe20000000000 */
[----:B------:R-:W-:Y:S01]  /*0fe0*/  LOP3.LUT R0, R38, 0x1f, RZ, 0xc0, !PT ;  /* 0x0000001f26007812 */ /* 0x000fe200078ec0ff */
[----:B------:R-:W-:Y:S02]  /*0ff0*/  UISETP.NE.AND UP4, UPT, UR18, 0x2, UPT ;  /* 0x000000021200788c */ /* 0x000fe4000bf85270 */
[----:B------:R-:W-:Y:S02]  /*1000*/  UISETP.NE.AND UP5, UPT, UR18, URZ, UPT ;  /* 0x000000ff1200728c */ /* 0x000fe4000bfa5270 */
[----:B-1----:R-:W-:-:S09]  /*1010*/  UISETP.EQ.U32.AND UP6, UPT, UR4, 0x1, UPT ;  /* 0x000000010400788c */ /* 0x002fd2000bfc2070 */
[----:B------:R-:W-:Y:S05]  /*1020*/  BRA.U !UP6, `(.L_x_16) ;  /* 0x000000010e087547 */ /* 0x000fea000b800000 */
[----:B--234-:R-:W-:Y:S01]  /*1030*/  UCGABAR_ARV ;  /* 0x00000000000079c7 */ /* 0x01cfe20008000000 */
[----:B------:R-:W-:Y:S05]  /*1040*/  BRA `(.L_x_17) ;  /* 0x0000000000047947 */ /* 0x000fea0003800000 */
.L_x_16:
[----:B--234-:R-:W-:Y:S01]  /*1050*/  NOP ;  /* 0x0000000000007918 */ /* 0x01cfe20000000000 */
.L_x_17:
[----:B------:R-:W1:Y:S01]  /*1060*/  S2UR UR51, SR_CTAID.X ;  /* 0x00000000003379c3 */ /* 0x000e620000002500 */
[----:B------:R-:W-:-:S05]  /*1070*/  CS2R.32 R32, SR_CgaSize ;  /* 0x0000000000207805 */ /* 0x000fca0000008a00 */
[----:B------:R-:W-:-:S05]  /*1080*/  IMAD R32, R32, -0xa0, RZ ;  /* 0xffffff6020207824 */ /* 0x000fca00078e02ff */
[----:B------:R-:W-:-:S14]  /*1090*/  R2UR UR5, R32 ;  /* 0x00000000200572ca */ /* 0x000fdc00000e0000 */
[----:B------:R-:W2:Y:S01]  /*10a0*/  LDCU UR5, c[0x0][UR5+0x2b0] ;  /* 0x00005600050577ac */ /* 0x000ea20008000800 */
[----:B------:R-:W-:-:S05]  /*10b0*/  CS2R.32 R32, SR_CgaSize ;  /* 0x0000000000207805 */ /* 0x000fca0000008a00 */
[----:B------:R-:W-:-:S05]  /*10c0*/  IMAD R32, R32, -0xa0, RZ ;  /* 0xffffff6020207824 */ /* 0x000fca00078e02ff */
[----:B------:R-:W-:-:S14]  /*10d0*/  R2UR UR4, R32 ;  /* 0x00000000200472ca */ /* 0x000fdc00000e0000 */
[----:B------:R-:W3:Y:S01]  /*10e0*/  LDCU UR4, c[0x0][UR4+0x2b4] ;  /* 0x00005680040477ac */ /* 0x000ee20008000800 */
[----:B------:R-:W4:Y:S01]  /*10f0*/  S2UR UR50, SR_CTAID.Y ;  /* 0x00000000003279c3 */ /* 0x000f220000002600 */
[----:B------:R-:W-:-:S05]  /*1100*/  CS2R.32 R32, SR_CgaSize ;  /* 0x0000000000207805 */ /* 0x000fca0000008a00 */
[----:B------:R-:W-:-:S05]  /*1110*/  IMAD R32, R32, -0xa0, RZ ;  /* 0xffffff6020207824 */ /* 0x000fca00078e02ff */
[----:B------:R-:W-:-:S14]  /*1120*/  R2UR UR7, R32 ;  /* 0x00000000200772ca */ /* 0x000fdc00000e0000 */
[----:B------:R-:W3:Y:S01]  /*1130*/  LDCU UR7, c[0x0][UR7+0x2a0] ;  /* 0x00005400070777ac */ /* 0x000ee20008000800 */
[----:B------:R-:W-:-:S05]  /*1140*/  CS2R.32 R32, SR_CgaSize ;  /* 0x0000000000207805 */ /* 0x000fca0000008a00 */
[----:B------:R-:W-:-:S05]  /*1150*/  IMAD R32, R32, -0xa0, RZ ;  /* 0xffffff6020207824 */ /* 0x000fca00078e02ff */
[----:B------:R-:W-:-:S14]  /*1160*/  R2UR UR8, R32 ;  /* 0x00000000200872ca */ /* 0x000fdc00000e0000 */
[----:B------:R-:W3:Y:S01]  /*1170*/  LDCU UR8, c[0x0][UR8+0x2a4] ;  /* 0x00005480080877ac */ /* 0x000ee20008000800 */
[----:B------:R-:W-:Y:S01]  /*1180*/  USHF.L.U32 UR29, UR47, 0x8, URZ ;  /* 0x000000082f1d7899 */ /* 0x000fe200080006ff */
[----:B------:R-:W3:Y:S01]  /*1190*/  LDCU UR19, c[0x0][0xb24] ;  /* 0x00016480ff1377ac */ /* 0x000ee20008000800 */
[----:B------:R-:W3:Y:S01]  /*11a0*/  LDCU UR41, c[0x0][0xb24] ;  /* 0x00016480ff2977ac */ /* 0x000ee20008000800 */
[----:B-1----:R-:W-:Y:S01]  /*11b0*/  I2FP.F32.U32 R3, UR51 ;  /* 0x0000003300037c45 */ /* 0x002fe20008201000 */
[----:B------:R-:W1:Y:S04]  /*11c0*/  LDCU UR22, c[0x0][0xb30] ;  /* 0x00016600ff1677ac */ /* 0x000e680008000800 */
[----:B--2---:R-:W-:Y:S01]  /*11d0*/  FMUL R3, R3, UR5 ;  /* 0x0000000503037c20 */ /* 0x004fe20008400000 */
[----:B------:R-:W-:Y:S01]  /*11e0*/  ULOP3.LUT UR29, UR29, 0x100, URZ, 0xc0, !UPT ;  /* 0x000001001d1d7892 */ /* 0x000fe2000f8ec0ff */
[----:B----4-:R-:W-:-:S04]  /*11f0*/  I2FP.F32.U32 R2, UR50 ;  /* 0x0000003200027c45 */ /* 0x010fc80008201000 */
[----:B------:R-:W2:Y:S01]  /*1200*/  F2I.U32.TRUNC.NTZ R3, R3 ;  /* 0x0000000300037305 */ /* 0x000ea2000020f000 */
[----:B---3--:R-:W-:-:S07]  /*1210*/  FMUL R2, R2, UR4 ;  /* 0x0000000402027c20 */ /* 0x008fce0008400000 */
[----:B------:R-:W3:Y:S01]  /*1220*/  F2I.U32.TRUNC.NTZ R2, R2 ;  /* 0x0000000200027305 */ /* 0x000ee2000020f000 */
[----:B--2---:R-:W-:Y:S02]  /*1230*/  R2UR UR4, R3 ;  /* 0x00000000030472ca */ /* 0x004fe400000e0000 */
[----:B---3--:R-:W-:Y:S02]  /*1240*/  R2UR UR6, R2 ;  /* 0x00000000020672ca */ /* 0x008fe400000e0000 */
[----:B------:R-:W-:-:S09]  /*1250*/  PRMT R2, RZ, 0x7610, R2 ;  /* 0x00007610ff027816 */ /* 0x000fd20000000002 */
[----:B------:R-:W-:-:S04]  /*1260*/  UIADD3 UR5, UPT, UPT, -UR4, URZ, URZ ;  /* 0x000000ff04057290 */ /* 0x000fc8000fffe1ff */
[----:B------:R-:W-:Y:S02]  /*1270*/  UIMAD UR5, UR7, UR5, UR51 ;  /* 0x00000005070572a4 */ /* 0x000fe4000f8e0233 */
[----:B------:R-:W-:-:S04]  /*1280*/  UIADD3 UR4, UPT, UPT, -UR6, URZ, URZ ;  /* 0x000000ff06047290 */ /* 0x000fc8000fffe1ff */
[----:B------:R-:W-:Y:S01]  /*1290*/  IMAD.U32 R32, RZ, RZ, UR5 ;  /* 0x00000005ff207e24 */ /* 0x000fe2000f8e00ff */
[----:B------:R-:W-:-:S06]  /*12a0*/  UIMAD UR4, UR8, UR4, UR50 ;  /* 0x00000004080472a4 */ /* 0x000fcc000f8e0232 */
[----:B------:R-:W-:Y:S01]  /*12b0*/  IMAD.U32 R31, RZ, RZ, UR4 ;  /* 0x00000004ff1f7e24 */ /* 0x000fe2000f8e00ff */
[----:B-1----:R-:W-:Y:S06]  /*12c0*/  BRA.U UP5, `(.L_x_18) ;  /* 0x00000001052c7547 */ /* 0x002fec000b800000 */
[----:B------:R-:W-:Y:S02]  /*12d0*/  R2UR UR4, R31 ;  /* 0x000000001f0472ca */ /* 0x000fe400000e0000 */
[----:B------:R-:W-:-:S11]  /*12e0*/  R2UR UR6, R32 ;  /* 0x00000000200672ca */ /* 0x000fd600000e0000 */
[----:B------:R-:W-:-:S04]  /*12f0*/  UISETP.NE.AND UP0, UPT, UR4, URZ, UPT ;  /* 0x000000ff0400728c */ /* 0x000fc8000bf05270 */
[----:B------:R-:W-:-:S04]  /*1300*/  UISETP.EQ.OR UP0, UPT, UR6, URZ, !UP0 ;  /* 0x000000ff0600728c */ /* 0x000fc8000c702670 */
[----:B------:R-:W-:Y:S02]  /*1310*/  USEL UR5, URZ, 0x1, !UP0 ;  /* 0x00000001ff057887 */ /* 0x000fe4000c000000 */
[----:B------:R-:W-:-:S04]  /*1320*/  UISETP.NE.AND UP0, UPT, UR4, URZ, UPT ;  /* 0x000000ff0400728c */ /* 0x000fc8000bf05270 */
[----:B------:R-:W-:Y:S02]  /*1330*/  USEL UR4, URZ, 0x2, UP0 ;  /* 0x00000002ff047887 */ /* 0x000fe40008000000 */
[----:B------:R-:W-:-:S04]  /*1340*/  UISETP.NE.AND UP0, UPT, UR6, 0x1, UPT ;  /* 0x000000010600788c */ /* 0x000fc8000bf05270 */
[----:B------:R-:W-:-:S04]  /*1350*/  USEL UR4, UR4, 0x2, UP0 ;  /* 0x0000000204047887 */ /* 0x000fc80008000000 */
[----:B------:R-:W-:-:S06]  /*1360*/  UIADD3 UR4, UPT, UPT, UR5, UR4, URZ ;  /* 0x0000000405047290 */ /* 0x000fcc000fffe0ff */
[----:B------:R-:W-:-:S07]  /*1370*/  IMAD.U32 R2, RZ, RZ, UR4 ;  /* 0x00000004ff027e24 */ /* 0x000fce000f8e00ff */
.L_x_18:
[----:B------:R-:W1:Y:S01]  /*1380*/  S2UR UR36, SR_CTAID.Z ;  /* 0x00000000002479c3 */ /* 0x000e620000002700 */
[----:B------:R-:W-:-:S09]  /*1390*/  UISETP.GE.AND UP0, UPT, UR19, 0x1, UPT ;  /* 0x000000011300788c */ /* 0x000fd2000bf06270 */
[----:B------:R-:W-:Y:S05]  /*13a0*/  BRA.U !UP0, `(.L_x_19) ;  /* 0x0000000108d07547 */ /* 0x000fea000b800000 */
[----:B------:R-:W2:Y:S01]  /*13b0*/  LDCU UR20, c[0x0][0xb0c] ;  /* 0x00016180ff1477ac */ /* 0x000ea20008000800 */
[----:B------:R-:W3:Y:S01]  /*13c0*/  LDCU.128 UR12, c[0x0][0xb10] ;  /* 0x00016200ff0c77ac */ /* 0x000ee20008000c00 */
[----:B------:R-:W4:Y:S01]  /*13d0*/  LDCU UR6, c[0x0][0x370] ;  /* 0x00006e00ff0677ac */ /* 0x000f220008000800 */
[----:B------:R-:W1:Y:S01]  /*13e0*/  LDCU UR7, c[0x0][0x374] ;  /* 0x00006e80ff0777ac */ /* 0x000e620008000800 */
[----:B------:R-:W1:Y:S01]  /*13f0*/  LDCU UR21, c[0x0][0xb20] ;  /* 0x00016400ff1577ac */ /* 0x000e620008000800 */
[----:B--2---:R-:W-:Y:S02]  /*1400*/  UISETP.NE.AND UP0, UPT, UR20, 0x1, UPT ;  /* 0x000000011400788c */ /* 0x004fe4000bf05270 */
[----:B---3--:R-:W-:Y:S01]  /*1410*/  UIMAD.WIDE.U32 UR4, UR51, UR12, URZ ;  /* 0x0000000c330472a5 */ /* 0x008fe2000f8e00ff */
[----:B------:R-:W2:Y:S01]  /*1420*/  LDCU.64 UR8, c[0x0][0xb28] ;  /* 0x00016500ff0877ac */ /* 0x000ea20008000a00 */
[----:B----4-:R-:W-:Y:S02]  /*1430*/  UIMAD.WIDE.U32 UR10, UR6, UR12, URZ ;  /* 0x0000000c060a72a5 */ /* 0x010fe4000f8e00ff */
[----:B------:R-:W-:-:S02]  /*1440*/  USHF.R.U32.HI UR5, URZ, UR13, UR5 ;  /* 0x0000000dff057299 */ /* 0x000fc40008011605 */
[----:B------:R-:W-:Y:S02]  /*1450*/  UISETP.NE.AND UP2, UPT, UR19, 0x1, UPT ;  /* 0x000000011300788c */ /* 0x000fe4000bf45270 */
[----:B------:R-:W-:Y:S01]  /*1460*/  USEL UR5, UR51, UR5, !UP0 ;  /* 0x0000000533057287 */ /* 0x000fe2000c000000 */
[----:B------:R-:W-:Y:S01]  /*1470*/  UMOV UR10, UR11 ;  /* 0x0000000b000a7c82 */ /* 0x000fe20008000000 */
[----:B------:R-:W-:Y:S02]  /*1480*/  UIMAD.WIDE.U32 UR16, UR50, UR15, URZ ;  /* 0x0000000f321072a5 */ /* 0x000fe4000f8e00ff */
[----:B------:R-:W-:Y:S02]  /*1490*/  @UP0 USHF.R.U32.HI UR6, URZ, UR13, UR10 ;  /* 0x0000000dff060299 */ /* 0x000fe4000801160a */
[----:B------:R-:W-:Y:S02]  /*14a0*/  UISETP.NE.AND UP0, UPT, UR14, 0x1, UPT ;  /* 0x000000010e00788c */ /* 0x000fe4000bf05270 */
[----:B-1----:R-:W-:-:S02]  /*14b0*/  UIMAD.WIDE.U32 UR10, UR7, UR15, URZ ;  /* 0x0000000f070a72a5 */ /* 0x002fc4000f8e00ff */
[----:B--2---:R-:W-:Y:S01]  /*14c0*/  UIMAD.WIDE.U32 UR12, UR6, UR8, URZ ;  /* 0x00000008060c72a5 */ /* 0x004fe2000f8e00ff */
[----:B------:R-:W-:Y:S02]  /*14d0*/  UMOV UR4, UR17 ;  /* 0x0000001100047c82 */ /* 0x000fe40008000000 */
[----:B------:R-:W-:Y:S02]  /*14e0*/  USHF.R.U32.HI UR4, URZ, UR21, UR4 ;  /* 0x00000015ff047299 */ /* 0x000fe40008011604 */
[----:B------:R-:W-:Y:S02]  /*14f0*/  UMOV UR10, UR11 ;  /* 0x0000000b000a7c82 */ /* 0x000fe40008000000 */
[----:B------:R-:W-:Y:S01]  /*1500*/  UMOV UR12, UR13 ;  /* 0x0000000d000c7c82 */ /* 0x000fe20008000000 */
[----:B------:R-:W-:Y:S02]  /*1510*/  @UP0 USHF.R.U32.HI UR7, URZ, UR21, UR10 ;  /* 0x00000015ff070299 */ /* 0x000fe4000801160a */
[----:B------:R-:W-:-:S02]  /*1520*/  USEL UR4, UR50, UR4, !UP0 ;  /* 0x0000000432047287 */ /* 0x000fc4000c000000 */
[----:B------:R-:W-:Y:S02]  /*1530*/  UIMAD.WIDE.U32 UR10, UR7, UR8, URZ ;  /* 0x00000008070a72a5 */ /* 0x000fe4000f8e00ff */
[----:B------:R-:W-:Y:S02]  /*1540*/  @UP2 USHF.R.U32.HI UR6, URZ, UR9, UR12 ;  /* 0x00000009ff062299 */ /* 0x000fe4000801160c */
[----:B------:R-:W-:-:S03]  /*1550*/  UIMAD.WIDE.U32 UR12, UR4, UR8, URZ ;  /* 0x00000008040c72a5 */ /* 0x000fc6000f8e00ff */
[----:B------:R-:W-:Y:S02]  /*1560*/  UMOV UR10, UR11 ;  /* 0x0000000b000a7c82 */ /* 0x000fe40008000000 */
[----:B------:R-:W-:Y:S02]  /*1570*/  @UP2 USHF.R.U32.HI UR7, URZ, UR9, UR10 ;  /* 0x00000009ff072299 */ /* 0x000fe4000801160a */
[----:B------:R-:W-:Y:S02]  /*1580*/  UIMAD UR10, UR6, UR19, URZ ;  /* 0x00000013060a72a4 */ /* 0x000fe4000f8e02ff */
[----:B------:R-:W-:-:S04]  /*1590*/  UIMAD UR7, UR7, UR19, URZ ;  /* 0x00000013070772a4 */ /* 0x000fc8000f8e02ff */
[----:B------:R-:W-:-:S03]  /*15a0*/  UISETP.GE.AND UP0, UPT, UR4, UR7, UPT ;  /* 0x000000070400728c */ /* 0x000fc6000bf06270 */
[----:B------:R-:W-:Y:S01]  /*15b0*/  UMOV UR7, UR13 ;  /* 0x0000000d00077c82 */ /* 0x000fe20008000000 */
[----:B------:R-:W-:Y:S02]  /*15c0*/  UISETP.GE.OR UP0, UPT, UR5, UR10, UP0 ;  /* 0x0000000a0500728c */ /* 0x000fe40008706670 */
[----:B------:R-:W-:Y:S02]  /*15d0*/  UIMAD.WIDE.U32 UR10, UR5, UR8, URZ ;  /* 0x00000008050a72a5 */ /* 0x000fe4000f8e00ff */
[----:B------:R-:W-:Y:S02]  /*15e0*/  USHF.R.U32.HI UR7, URZ, UR9, UR7 ;  /* 0x00000009ff077299 */ /* 0x000fe40008011607 */
[----:B------:R-:W-:Y:S02]  /*15f0*/  UIADD3 UR10, UPT, UPT, -UR4, URZ, URZ ;  /* 0x000000ff040a7290 */ /* 0x000fe4000fffe1ff */
[----:B------:R-:W-:Y:S02]  /*1600*/  USEL UR7, UR4, UR7, !UP2 ;  /* 0x0000000704077287 */ /* 0x000fe4000d000000 */
[----:B------:R-:W-:Y:S01]  /*1610*/  UIMAD UR10, UR14, UR10, UR50 ;  /* 0x0000000a0e0a72a4 */ /* 0x000fe2000f8e0232 */
[----:B------:R-:W-:Y:S01]  /*1620*/  @!UP0 UMOV UR8, UR11 ;  /* 0x0000000b00088c82 */ /* 0x000fe20008000000 */
[----:B------:R-:W-:-:S02]  /*1630*/  UIADD3 UR11, UPT, UPT, -UR5, URZ, URZ ;  /* 0x000000ff050b7290 */ /* 0x000fc4000fffe1ff */
[----:B------:R-:W-:Y:S02]  /*1640*/  @!UP0 USHF.R.U32.HI UR8, URZ, UR9, UR8 ;  /* 0x00000009ff088299 */ /* 0x000fe40008011608 */
[----:B------:R-:W-:Y:S02]  /*1650*/  UIADD3 UR9, UPT, UPT, -UR7, URZ, URZ ;  /* 0x000000ff07097290 */ /* 0x000fe4000fffe1ff */
[----:B------:R-:W-:Y:S02]  /*1660*/  @!UP0 USEL UR8, UR5, UR8, !UP2 ;  /* 0x0000000805088287 */ /* 0x000fe4000d000000 */
[----:B------:R-:W-:Y:S02]  /*1670*/  UIMAD UR9, UR19, UR9, UR4 ;  /* 0x00000009130972a4 */ /* 0x000fe4000f8e0204 */
[----:B------:R-:W-:Y:S02]  /*1680*/  @!UP0 UIADD3 UR7, UPT, UPT, UR7, -UR8, URZ ;  /* 0x8000000807078290 */ /* 0x000fe4000fffe0ff */
[----:B------:R-:W-:-:S02]  /*1690*/  @!UP0 UIMAD UR6, UR9, UR6, UR8 ;  /* 0x00000006090682a4 */ /* 0x000fc4000f8e0208 */
[----:B------:R-:W-:Y:S02]  /*16a0*/  @!UP0 UIMAD UR4, UR7, UR19, UR5 ;  /* 0x00000013070482a4 */ /* 0x000fe4000f8e0205 */
[----:B------:R-:W-:Y:S02]  /*16b0*/  UIMAD UR51, UR20, UR11, UR51 ;  /* 0x0000000b143372a4 */ /* 0x000fe4000f8e0233 */
[----:B------:R-:W-:Y:S01]  /*16c0*/  UIMAD UR50, UR4, UR14, UR10 ;  /* 0x0000000e043272a4 */ /* 0x000fe2000f8e020a */
[----:B------:R-:W-:Y:S02]  /*16d0*/  @!UP0 UMOV UR5, UR6 ;  /* 0x0000000600058c82 */ /* 0x000fe40008000000 */
[----:B------:R-:W-:-:S12]  /*16e0*/  UIMAD UR51, UR5, UR20, UR51 ;  /* 0x00000014053372a4 */ /* 0x000fd8000f8e0233 */
.L_x_19:
[----:B------:R-:W-:-:S09]  /*16f0*/  UISETP.NE.AND UP0, UPT, UR22, 0x1, UPT ;  /* 0x000000011600788c */ /* 0x000fd2000bf05270 */
[----:B------:R-:W-:Y:S05]  /*1700*/  BRA.U UP0, `(.L_x_20) ;  /* 0x0000000100407547 */ /* 0x000fea000b800000 */
[----:B------:R-:W2:Y:S01]  /*1710*/  LDCU.128 UR8, c[0x0][0xb10] ;  /* 0x00016200ff0877ac */ /* 0x000ea20008000c00 */
[----:B------:R-:W3:Y:S01]  /*1720*/  LDCU UR12, c[0x0][0xb0c] ;  /* 0x00016180ff0c77ac */ /* 0x000ee20008000800 */
[----:B------:R-:W4:Y:S01]  /*1730*/  LDCU UR13, c[0x0][0xb20] ;  /* 0x00016400ff0d77ac */ /* 0x000f220008000800 */
[----:B--2---:R-:W-:Y:S02]  /*1740*/  UIMAD.WIDE.U32 UR4, UR51, UR8, URZ ;  /* 0x00000008330472a5 */ /* 0x004fe4000f8e00ff */
[----:B------:R-:W-:Y:S02]  /*1750*/  UIMAD.WIDE.U32 UR6, UR50, UR11, URZ ;  /* 0x0000000b320672a5 */ /* 0x000fe4000f8e00ff */
[----:B---3--:R-:W-:Y:S02]  /*1760*/  UISETP.NE.AND UP0, UPT, UR12, 0x1, UPT ;  /* 0x000000010c00788c */ /* 0x008fe4000bf05270 */
[----:B------:R-:W-:-:S03]  /*1770*/  USHF.R.U32.HI UR5, URZ, UR9, UR5 ;  /* 0x00000009ff057299 */ /* 0x000fc60008011605 */
[----:B------:R-:W-:Y:S01]  /*1780*/  UMOV UR4, UR7 ;  /* 0x0000000700047c82 */ /* 0x000fe20008000000 */
[----:B------:R-:W-:Y:S02]  /*1790*/  USEL UR5, UR51, UR5, !UP0 ;  /* 0x0000000533057287 */ /* 0x000fe4000c000000 */
[----:B------:R-:W-:Y:S02]  /*17a0*/  UISETP.NE.AND UP0, UPT, UR10, 0x1, UPT ;  /* 0x000000010a00788c */ /* 0x000fe4000bf05270 */
[----:B----4-:R-:W-:-:S04]  /*17b0*/  USHF.R.U32.HI UR4, URZ, UR13, UR4 ;  /* 0x0000000dff047299 */ /* 0x010fc80008011604 */
[----:B------:R-:W-:-:S04]  /*17c0*/  USEL UR4, UR50, UR4, !UP0 ;  /* 0x0000000432047287 */ /* 0x000fc8000c000000 */
[----:B------:R-:W-:Y:S02]  /*17d0*/  UIADD3 UR6, UPT, UPT, UR5, -UR4, URZ ;  /* 0x8000000405067290 */ /* 0x000fe4000fffe0ff */
[----:B------:R-:W-:Y:S02]  /*17e0*/  UIADD3 UR4, UPT, UPT, -UR5, UR4, URZ ;  /* 0x0000000405047290 */ /* 0x000fe4000fffe1ff */
[----:B------:R-:W-:Y:S02]  /*17f0*/  UIMAD UR50, UR6, UR10, UR50 ;  /* 0x0000000a063272a4 */ /* 0x000fe4000f8e0232 */
[----:B------:R-:W-:-:S12]  /*1800*/  UIMAD UR51, UR4, UR12, UR51 ;  /* 0x0000000c043372a4 */ /* 0x000fd8000f8e0233 */
.L_x_20:
[----:B------:R-:W-:Y:S01]  /*1810*/  UISETP.NE.AND UP0, UPT, UR18, 0x2, UPT ;  /* 0x000000021200788c */ /* 0x000fe2000bf05270 */
[----:B------:R-:W-:Y:S09]  /*1820*/  BRA.U !UP6, `(.L_x_21) ;  /* 0x000000010e0c7547 */ /* 0x000ff2000b800000 */
[----:B------:R-:W-:Y:S01]  /*1830*/  UCGABAR_WAIT ;  /* 0x0000000000007dc7 */ /* 0x000fe20008000000 */
[----:B------:R-:W-:Y:S01]  /*1840*/  CCTL.IVALL ;  /* 0x00000000ff00798f */ /* 0x000fe20002000000 */
[----:B------:R-:W-:Y:S05]  /*1850*/  BRA `(.L_x_22) ;  /* 0x0000000000047947 */ /* 0x000fea0003800000 */
.L_x_21:
[----:B------:R-:W-:Y:S06]  /*1860*/  BAR.SYNC.DEFER_BLOCKING 0x0 ;  /* 0x0000000000007b1d */ /* 0x000fec0000010000 */
.L_x_22:
[----:B------:R-:W-:Y:S05]  /*1870*/  BRA.U UP0, `(.L_x_23) ;  /* 0x0000001d00907547 */ /* 0x000fea000b800000 */
[----:B------:R-:W2:Y:S01]  /*1880*/  LDCU UR6, c[0x0][0x38c] ;  /* 0x00007180ff0677ac */ /* 0x000ea20008000800 */
[----:B------:R-:W-:Y:S01]  /*1890*/  PLOP3.LUT P1, PT, PT, PT, UP3, 0x80, 0x8 ;  /* 0x000000000008781c */ /* 0x000fe20003f2f038 */
[----:B------:R-:W-:Y:S01]  /*18a0*/  IMAD.MOV.U32 R12, RZ, RZ, 0x1 ;  /* 0x00000001ff0c7424 */ /* 0x000fe200078e00ff */
[----:B------:R-:W-:Y:S01]  /*18b0*/  ISETP.EQ.OR P2, PT, R0, RZ, P3 ;  /* 0x000000ff0000720c */ /* 0x000fe20001f42670 */
[----:B------:R-:W-:Y:S01]  /*18c0*/  UMOV UR7, 0x400 ;  /* 0x0000040000077882 */ /* 0x000fe20000000000 */
[----:B------:R-:W-:Y:S01]  /*18d0*/  UISETP.NE.AND UP1, UPT, UR18, URZ, UPT ;  /* 0x000000ff1200728c */ /* 0x000fe2000bf25270 */
[----:B------:R-:W-:Y:S01]  /*18e0*/  PLOP3.LUT P1, PT, P1, PT, PT, 0x8, 0x80 ;  /* 0x000000000080781c */ /* 0x000fe20000f2e170 */
[----:B------:R-:W-:Y:S01]  /*18f0*/  ULEA UR7, UR47, UR7, 0x18 ;  /* 0x000000072f077291 */ /* 0x000fe2000f8ec0ff */
[----:B------:R-:W-:Y:S01]  /*1900*/  CS2R R10, SRZ ;  /* 0x00000000000a7805 */ /* 0x000fe2000001ff00 */
[----:B------:R-:W-:Y:S01]  /*1910*/  USEL UR24, URZ, 0x1, UP4 ;  /* 0x00000001ff187887 */ /* 0x000fe2000a000000 */
[----:B------:R-:W-:Y:S01]  /*1920*/  IMAD.MOV.U32 R9, RZ, RZ, RZ ;  /* 0x000000ffff097224 */ /* 0x000fe200078e00ff */
[----:B------:R-:W-:Y:S01]  /*1930*/  ULEA UR28, UR29, UR7, 0x1 ;  /* 0x000000071d1c7291 */ /* 0x000fe2000f8e08ff */
[----:B------:R-:W-:Y:S01]  /*1940*/  IMAD.MOV.U32 R8, RZ, RZ, 0x1 ;  /* 0x00000001ff087424 */ /* 0x000fe200078e00ff */
[----:B------:R-:W3:Y:S01]  /*1950*/  LDCU UR40, c[0x0][0x370] ;  /* 0x00006e00ff2877ac */ /* 0x000ee20008000800 */
[----:B------:R-:W4:Y:S01]  /*1960*/  LDCU.64 UR26, c[0x0][0x348] ;  /* 0x00006900ff1a77ac */ /* 0x000f220008000a00 */
[----:B--2---:R-:W-:-:S02]  /*1970*/  UIADD3 UR5, UPT, UPT, UR6, 0x3f, URZ ;  /* 0x0000003f06057890 */ /* 0x004fc4000fffe0ff */
[----:B------:R-:W-:Y:S02]  /*1980*/  USHF.R.U32.HI UR45, URZ, 0x6, UR29 ;  /* 0x00000006ff2d7899 */ /* 0x000fe4000801161d */
[----:B------:R-:W-:Y:S02]  /*1990*/  USHF.R.S32.HI UR4, URZ, 0x1f, UR5 ;  /* 0x0000001fff047899 */ /* 0x000fe40008011405 */
[----:B------:R-:W-:Y:S02]  /*19a0*/  UIADD3 UR46, UPT, UPT, UR6, 0x7e, URZ ;  /* 0x0000007e062e7890 */ /* 0x000fe4000fffe0ff */
[----:B------:R-:W-:Y:S02]  /*19b0*/  ULEA.HI UR4, UR4, UR5, URZ, 0x6 ;  /* 0x0000000504047291 */ /* 0x000fe4000f8f30ff */
[----:B------:R-:W-:Y:S02]  /*19c0*/  UIADD3 UR5, UPT, UPT, UR6, -0x1, URZ ;  /* 0xffffffff06057890 */ /* 0x000fe4000fffe0ff */
[----:B------:R-:W-:-:S02]  /*19d0*/  USHF.R.S32.HI UR43, URZ, 0x6, UR4 ;  /* 0x00000006ff2b7899 */ /* 0x000fc40008011404 */
[----:B------:R-:W-:Y:S02]  /*19e0*/  UISETP.GE.U32.AND UP2, UPT, UR5, -0x7f, UPT ;  /* 0xffffff810500788c */ /* 0x000fe4000bf46070 */
[----:B------:R-:W-:Y:S01]  /*19f0*/  UISETP.LT.U32.AND UP0, UPT, UR43, 0x18, UPT ;  /* 0x000000182b00788c */ /* 0x000fe2000bf01070 */
[----:B------:R-:W2:Y:S03]  /*1a00*/  LDCU UR39, c[0x0][0x374] ;  /* 0x00006e80ff2777ac */ /* 0x000ea60008000800 */
[----:B------:R-:W-:Y:S02]  /*1a10*/  USEL UR42, UR43, 0x18, UP0 ;  /* 0x000000182b2a7887 */ /* 0x000fe40008000000 */
[----:B------:R-:W-:Y:S02]  /*1a20*/  USEL UR24, UR24, 0x2, UP1 ;  /* 0x0000000218187887 */ /* 0x000fe40008800000 */
[----:B------:R-:W-:-:S02]  /*1a30*/  UIADD3 UR21, UPT, UPT, UR42, -0x1, URZ ;  /* 0xffffffff2a157890 */ /* 0x000fc4000fffe0ff */
[----:B------:R-:W-:Y:S02]  /*1a40*/  @UP2 UIADD3 UR21, UPT, UPT, UR42, URZ, URZ ;  /* 0x000000ff2a152290 */ /* 0x000fe4000fffe0ff */
[----:B------:R-:W-:Y:S02]  /*1a50*/  UIADD3 UR28, UPT, UPT, UR28, 0x30b00, URZ ;  /* 0x00030b001c1c7890 */ /* 0x000fe4000fffe0ff */
[----:B------:R-:W-:Y:S02]  /*1a60*/  UIADD3 UR44, UPT, UPT, UR43, -UR42, URZ ;  /* 0x8000002a2b2c7290 */ /* 0x000fe4000fffe0ff */
[----:B------:R-:W-:Y:S01]  /*1a70*/  UIADD3 UR21, UPT, UPT, UR21, 0x1, URZ ;  /* 0x0000000115157890 */ /* 0x000fe2000fffe0ff */
[----:B---34-:R-:W-:-:S11]  /*1a80*/  UMOV UR5, URZ ;  /* 0x000000ff00057c82 */ /* 0x018fd60008000000 */
.L_x_43:
[----:B------:R-:W-:-:S09]  /*1a90*/  UISETP.NE.AND UP0, UPT, UR47, URZ, UPT ;  /* 0x000000ff2f00728c */ /* 0x000fd2000bf05270 */
[----:B-1----:R-:W-:Y:S05]  /*1aa0*/  BRA.U UP0, `(.L_x_24) ;  /* 0x0000000100287547 */ /* 0x002fea000b800000 */
[----:B------:R-:W-:Y:S02]  /*1ab0*/  LEA R0, R9, UR7, 0x3 ;  /* 0x0000000709007c11 */ /* 0x000fe4000f8e18ff */
[----:B------:R-:W-:-:S04]  /*1ac0*/  SHF.L.U32 R3, R8, 0x1f, RZ ;  /* 0x0000001f08037819 */ /* 0x000fc800000006ff */
[----:B------:R-:W3:Y:S02]  /*1ad0*/  SYNCS.PHASECHK.TRANS64.TRYWAIT P0, [R0+URZ+0x220], R3 ;  /* 0x00022003000075a7 */ /* 0x000ee400080011ff */
[----:B---3--:R-:W-:Y:S05]  /*1ae0*/  @!P0 BRA `(.L_x_25) ;  /* 0x0000005400688947 */ /* 0x008fea0003800000 */
.L_x_125:
[----:B------:R4:W-:Y:S01]  /*1af0*/  SYNCS.ARRIVE.TRANS64.A1T0 RZ, [R0+URZ+0x210], RZ ;  /* 0x000210ff00ff79a7 */ /* 0x0009e200081000ff */
[----:B------:R-:W-:-:S05]  /*1b00*/  VIADD R9, R9, 0x1 ;  /* 0x0000000109097836 */ /* 0x000fca0000000000 */
[----:B------:R-:W-:-:S04]  /*1b10*/  ISETP.NE.AND P0, PT, R9, 0x2, PT ;  /* 0x000000020900780c */ /* 0x000fc80003f05270 */
[----:B---3--:R-:W-:Y:S02]  /*1b20*/  SEL R3, RZ, 0x1, P0 ;  /* 0x00000001ff037807 */ /* 0x008fe40000000000 */
[----:B------:R-:W-:Y:S02]  /*1b30*/  SEL R9, R9, RZ, P0 ;  /* 0x000000ff09097207 */ /* 0x000fe40000000000 */
[----:B------:R-:W-:-:S07]  /*1b40*/  LOP3.LUT R8, R8, R3, RZ, 0x3c, !PT ;  /* 0x0000000308087212 */ /* 0x000fce00078e3cff */
.L_x_24:
[----:B------:R-:W-:Y:S01]  /*1b50*/  ULEA UR4, UR5, UR7, 0x3 ;  /* 0x0000000705047291 */ /* 0x000fe2000f8e18ff */
[----:B----4-:R-:W-:Y:S01]  /*1b60*/  SHF.L.U32 R0, R12, 0x1f, RZ ;  /* 0x0000001f0c007819 */ /* 0x010fe200000006ff */
[----:B------:R-:W-:Y:S02]  /*1b70*/  UISETP.GE.U32.AND UP0, UPT, UR46, 0x7f, UPT ;  /* 0x0000007f2e00788c */ /* 0x000fe4000bf06070 */
[----:B------:R-:W-:Y:S02]  /*1b80*/  USHF.L.U32 UR35, UR51, 0x6, URZ ;  /* 0x0000000633237899 */ /* 0x000fe400080006ff */
[----:B------:R-:W-:Y:S01]  /*1b90*/  ULEA UR19, UR50, UR45, 0x3 ;  /* 0x0000002d32137291 */ /* 0x000fe2000f8e18ff */
[----:B------:R-:W-:Y:S02]  /*1ba0*/  UMOV UR13, URZ ;  /* 0x000000ff000d7c82 */ /* 0x000fe40008000000 */
[----:B------:R3:W4:Y:S02]  /*1bb0*/  SYNCS.PHASECHK.TRANS64.TRYWAIT P0, [UR4+0xc0], R0 ;  /* 0x0000c000ff0075a7 */ /* 0x0007240008001104 */
[----:B------:R-:W-:Y:S07]  /*1bc0*/  BRA.U !UP0, `(.L_x_26) ;  /* 0x0000000108c07547 */ /* 0x000fee000b800000 */
[----:B------:R-:W-:Y:S01]  /*1bd0*/  UMOV UR6, URZ ;  /* 0x000000ff00067c82 */ /* 0x000fe20008000000 */
[----:B------:R-:W-:-:S05]  /*1be0*/  UMOV UR4, UR5 ;  /* 0x0000000500047c82 */ /* 0x000fca0008000000 */
.L_x_32:
[----:B------:R-:W-:Y:S01]  /*1bf0*/  ULEA UR33, UR4, UR7, 0x3 ;  /* 0x0000000704217291 */ /* 0x000fe2000f8e18ff */
[----:B----4-:R-:W-:Y:S01]  /*1c00*/  @!P3 MOV R2, 0x2400 ;  /* 0x000024000002b802 */ /* 0x010fe20000000f00 */
[----:B-12-4-:R-:W-:Y:S10]  /*1c10*/  @P0 BRA `(.L_x_27) ;  /* 0x00000000000c0947 */ /* 0x016ff40003800000 */
[----:B------:R-:W-:-:S04]  /*1c20*/  SHF.L.U32 R3, R12, 0x1f, RZ ;  /* 0x0000001f0c037819 */ /* 0x000fc800000006ff */
[----:B------:R-:W4:Y:S02]  /*1c30*/  SYNCS.PHASECHK.TRANS64.TRYWAIT P0, [UR33+0xc0], R3 ;  /* 0x0000c003ff0075a7 */ /* 0x000f240008001121 */
[----:B----4-:R-:W-:Y:S05]  /*1c40*/  @!P0 BRA `(.L_x_28) ;  /* 0x0000005400248947 */ /* 0x010fea0003800000 */
.L_x_27:
[----:B------:R4:W-:Y:S01]  /*1c50*/  @!P3 SYNCS.ARRIVE.TRANS64 RZ, [UR33], R2 ;  /* 0x00000002ffffb9a7 */ /* 0x0009e20008000021 */
[----:B------:R-:W-:-:S04]  /*1c60*/  ULOP3.LUT UR5, UR24, 0x2, URZ, 0xfc, !UPT ;  /* 0x0000000218057892 */ /* 0x000fc8000f8efcff */
[----:B------:R-:W-:-:S09]  /*1c70*/  UISETP.NE.AND UP0, UPT, UR5, 0x2, UPT ;  /* 0x000000020500788c */ /* 0x000fd2000bf05270 */
[----:B------:R-:W-:Y:S05]  /*1c80*/  BRA.U UP0, `(.L_x_29) ;  /* 0x0000000100047547 */ /* 0x000fea000b800000 */
[----:B-12---:R-:W-:Y:S05]  /*1c90*/  BPT.TRAP 0x1 ;  /* 0x000000040000795c */ /* 0x006fea0000300000 */
.L_x_29:
[----:B------:R-:W-:Y:S04]  /*1ca0*/  BSSY.RECONVERGENT B0, `(.L_x_30) ;  /* 0x0000003000007945 */ /* 0x000fe80003800200 */
[----:B------:R-:W-:Y:S05]  /*1cb0*/  @P2 BRA `(.L_x_31) ;  /* 0x0000000000042947 */ /* 0x000fea0003800000 */
[----:B-12---:R-:W-:Y:S05]  /*1cc0*/  BPT.TRAP 0x1 ;  /* 0x000000040000795c */ /* 0x006fea0000300000 */
.L_x_31:
[----:B-12---:R-:W-:Y:S05]  /*1cd0*/  BSYNC.RECONVERGENT B0 ;  /* 0x0000000000007941 */ /* 0x006fea0003800200 */
.L_x_30:
[----:B------:R-:W-:Y:S02]  /*1ce0*/  UIADD3 UR5, UPT, UPT, UR4, 0x1, URZ ;  /* 0x0000000104057890 */ /* 0x000fe4000fffe0ff */
[----:B------:R-:W-:Y:S02]  /*1cf0*/  ULEA UR32, UR4, UR7, 0xd ;  /* 0x0000000704207291 */ /* 0x000fe4000f8e68ff */
[----:B------:R-:W-:Y:S02]  /*1d00*/  UISETP.NE.AND UP0, UPT, UR5, 0x18, UPT ;  /* 0x000000180500788c */ /* 0x000fe4000bf05270 */
[----:B------:R-:W-:Y:S02]  /*1d10*/  USHF.L.U32 UR34, UR6, 0x6, URZ ;  /* 0x0000000606227899 */ /* 0x000fe400080006ff */
[----:B------:R-:W-:Y:S02]  /*1d20*/  USEL UR9, URZ, 0x1, UP0 ;  /* 0x00000001ff097887 */ /* 0x000fe40008000000 */
[----:B------:R-:W-:-:S02]  /*1d30*/  USEL UR5, UR5, URZ, UP0 ;  /* 0x000000ff05057287 */ /* 0x000fc40008000000 */
[----:B------:R-:W-:Y:S02]  /*1d40*/  ULEA UR4, UR4, UR29, 0x9 ;  /* 0x0000001d04047291 */ /* 0x000fe4000f8e48ff */
[----:B------:R-:W-:Y:S01]  /*1d50*/  ULEA UR8, UR5, UR7, 0x3 ;  /* 0x0000000705087291 */ /* 0x000fe2000f8e18ff */
[----:B------:R-:W-:Y:S01]  /*1d60*/  LOP3.LUT R12, R12, UR9, RZ, 0x3c, !PT ;  /* 0x000000090c0c7c12 */ /* 0x000fe2000f8e3cff */
[----:B------:R-:W-:Y:S02]  /*1d70*/  UIADD3 UR6, UPT, UPT, UR6, 0x1, URZ ;  /* 0x0000000106067890 */ /* 0x000fe4000fffe0ff */
[----:B------:R-:W-:Y:S01]  /*1d80*/  UIADD3 UR10, UP1, UPT, UR26, 0x80, URZ ;  /* 0x000000801a0a7890 */ /* 0x000fe2000ff3e0ff */
[----:B---3--:R-:W-:Y:S01]  /*1d90*/  SHF.L.U32 R0, R12, 0x1f, RZ ;  /* 0x0000001f0c007819 */ /* 0x008fe200000006ff */
[----:B------:R-:W-:Y:S02]  /*1da0*/  ULEA UR4, UR4, UR7, 0x1 ;  /* 0x0000000704047291 */ /* 0x000fe4000f8e08ff */
[----:B------:R-:W-:Y:S01]  /*1db0*/  UIADD3.X UR11, UPT, UPT, URZ, UR27, URZ, UP1, !UPT ;  /* 0x0000001bff0b7290 */ /* 0x000fe20008ffe4ff */
[----:B------:R1:W2:Y:S01]  /*1dc0*/  SYNCS.PHASECHK.TRANS64.TRYWAIT P0, [UR8+0xc0], R0 ;  /* 0x0000c000ff0075a7 */ /* 0x0002a20008001108 */
[----:B------:R-:W-:-:S02]  /*1dd0*/  UIADD3 UR8, UP0, UPT, UR26, 0x180, URZ ;  /* 0x000001801a087890 */ /* 0x000fc4000ff1e0ff */
[----:B------:R-:W-:Y:S02]  /*1de0*/  UIADD3 UR32, UPT, UPT, UR32, 0xb00, URZ ;  /* 0x00000b0020207890 */ /* 0x000fe4000fffe0ff */
[----:B------:R-:W-:Y:S02]  /*1df0*/  UIADD3.X UR9, UPT, UPT, URZ, UR27, URZ, UP0, !UPT ;  /* 0x0000001bff097290 */ /* 0x000fe400087fe4ff */
[----:B------:R-:W-:Y:S02]  /*1e00*/  UISETP.NE.AND UP0, UPT, UR6, UR21, UPT ;  /* 0x000000150600728c */ /* 0x000fe4000bf05270 */
[----:B------:R-:W-:Y:S01]  /*1e10*/  UIADD3 UR16, UPT, UPT, UR4, 0x30b00, URZ ;  /* 0x00030b0004107890 */ /* 0x000fe2000fffe0ff */
[----:B------:R-:W-:Y:S01]  /*1e20*/  UMOV UR12, 0x0 ;  /* 0x00000000000c7882 */ /* 0x000fe20000000000 */
[----:B------:R-:W-:Y:S01]  /*1e30*/  UMOV UR13, 0x10000000 ;  /* 0x10000000000d7882 */ /* 0x000fe20000000000 */
[----:B------:R-:W-:Y:S01]  /*1e40*/  UMOV UR4, 0x30000 ;  /* 0x0003000000047882 */ /* 0x000fe20000000000 */
[----:B------:R-:W-:Y:S01]  /*1e50*/  UMOV UR20, UR36 ;  /* 0x0000002400147c82 */ /* 0x000fe20008000000 */
[----:B------:R-:W-:Y:S01]  /*1e60*/  UMOV UR17, UR33 ;  /* 0x0000002100117c82 */ /* 0x000fe20008000000 */
[----:B------:R-:W-:Y:S01]  /*1e70*/  UMOV UR18, UR34 ;  /* 0x0000002200127c82 */ /* 0x000fe20008000000 */
[----:B------:R-:W-:Y:S02]  /*1e80*/  UTMALDG.3D [UR32], [UR10], desc[UR12] ;  /* 0x00000c200a0075b4 */ /* 0x000fe40008011000 */
[----:B------:R3:W-:Y:S02]  /*1e90*/  UTMALDG.3D.MULTICAST [UR16], [UR8], UR4, desc[UR12] ;  /* 0x00000c10080073b4 */ /* 0x0007e40008011804 */
[----:B---3--:R-:W-:Y:S01]  /*1ea0*/  UMOV UR13, UR21 ;  /* 0x00000015000d7c82 */ /* 0x008fe20008000000 */
[----:B------:R-:W-:Y:S01]  /*1eb0*/  UMOV UR4, UR5 ;  /* 0x0000000500047c82 */ /* 0x000fe20008000000 */
[----:B------:R-:W-:Y:S05]  /*1ec0*/  BRA.U UP0, `(.L_x_32) ;  /* 0xfffffffd00487547 */ /* 0x000fea000b83ffff */
.L_x_26:
[----:B------:R-:W-:Y:S01]  /*1ed0*/  ULEA UR4, UR5, UR7, 0x3 ;  /* 0x0000000705047291 */ /* 0x000fe2000f8e18ff */
[----:B-1-3--:R-:W-:Y:S01]  /*1ee0*/  SHF.L.U32 R0, R12, 0x1f, RZ ;  /* 0x0000001f0c007819 */ /* 0x00afe200000006ff */
[----:B------:R-:W-:Y:S01]  /*1ef0*/  @!P1 SYNCS.ARRIVE.TRANS64.A1T0 RZ, [UR7+0x1a8], RZ ;  /* 0x0001a8ffffff99a7 */ /* 0x000fe20008100007 */
[----:B------:R-:W-:-:S06]  /*1f00*/  UISETP.GT.AND UP0, UPT, UR43, UR42, UPT ;  /* 0x0000002a2b00728c */ /* 0x000fcc000bf04270 */
[----:B--2-4-:R1:W2:Y:S03]  /*1f10*/  SYNCS.PHASECHK.TRANS64.TRYWAIT P0, [UR4+0xc0], R0 ;  /* 0x0000c000ff0075a7 */ /* 0x0142a60008001104 */
[----:B------:R-:W-:Y:S05]  /*1f20*/  BRA.U !UP0, `(.L_x_33) ;  /* 0x0000000108bc7547 */ /* 0x000fea000b800000 */
[----:B------:R-:W-:Y:S01]  /*1f30*/  UIADD3 UR25, UPT, UPT, UR44, UR13, URZ ;  /* 0x0000000d2c197290 */ /* 0x000fe2000fffe0ff */
[----:B------:R-:W-:-:S11]  /*1f40*/  UMOV UR4, UR5 ;  /* 0x0000000500047c82 */ /* 0x000fd60008000000 */
.L_x_39:
[----:B------:R-:W-:Y:S01]  /*1f50*/  ULEA UR9, UR4, UR7, 0x3 ;  /* 0x0000000704097291 */ /* 0x000fe2000f8e18ff */
[----:B--2---:R-:W-:Y:S01]  /*1f60*/  @!P3 MOV R2, 0x2400 ;  /* 0x000024000002b802 */ /* 0x004fe20000000f00 */
[----:B--2-4-:R-:W-:Y:S10]  /*1f70*/  @P0 BRA `(.L_x_34) ;  /* 0x00000000000c0947 */ /* 0x014ff40003800000 */
[----:B------:R-:W-:-:S04]  /*1f80*/  SHF.L.U32 R3, R12, 0x1f, RZ ;  /* 0x0000001f0c037819 */ /* 0x000fc800000006ff */
[----:B------:R-:W2:Y:S02]  /*1f90*/  SYNCS.PHASECHK.TRANS64.TRYWAIT P0, [UR9+0xc0], R3 ;  /* 0x0000c003ff0075a7 */ /* 0x000ea40008001109 */
[----:B--2---:R-:W-:Y:S05]  /*1fa0*/  @!P0 BRA `(.L_x_35) ;  /* 0x0000005000648947 */ /* 0x004fea0003800000 */
.L_x_34:
[----:B------:R2:W-:Y:S01]  /*1fb0*/  @!P3 SYNCS.ARRIVE.TRANS64 RZ, [UR9], R2 ;  /* 0x00000002ffffb9a7 */ /* 0x0005e20008000009 */
[----:B------:R-:W-:-:S04]  /*1fc0*/  ULOP3.LUT UR5, UR24, 0x2, URZ, 0xfc, !UPT ;  /* 0x0000000218057892 */ /* 0x000fc8000f8efcff */
[----:B------:R-:W-:-:S09]  /*1fd0*/  UISETP.NE.AND UP0, UPT, UR5, 0x2, UPT ;  /* 0x000000020500788c */ /* 0x000fd2000bf05270 */
[----:B------:R-:W-:Y:S05]  /*1fe0*/  BRA.U UP0, `(.L_x_36) ;  /* 0x0000000100047547 */ /* 0x000fea000b800000 */
[----:B------:R-:W-:Y:S05]  /*1ff0*/  BPT.TRAP 0x1 ;  /* 0x000000040000795c */ /* 0x000fea0000300000 */
.L_x_36:
[----:B------:R-:W-:Y:S04]  /*2000*/  BSSY.RECONVERGENT B0, `(.L_x_37) ;  /* 0x0000003000007945 */ /* 0x000fe80003800200 */
[----:B------:R-:W-:Y:S05]  /*2010*/  @P2 BRA `(.L_x_38) ;  /* 0x0000000000042947 */ /* 0x000fea0003800000 */
[----:B------:R-:W-:Y:S05]  /*2020*/  BPT.TRAP 0x1 ;  /* 0x000000040000795c */ /* 0x000fea0000300000 */
.L_x_38:
[----:B------:R-:W-:Y:S05]  /*2030*/  BSYNC.RECONVERGENT B0 ;  /* 0x0000000000007941 */ /* 0x000fea0003800200 */
.L_x_37:
[----:B------:R-:W-:Y:S02]  /*2040*/  UIADD3 UR5, UPT, UPT, UR4, 0x1, URZ ;  /* 0x0000000104057890 */ /* 0x000fe4000fffe0ff */
[----:B------:R-:W-:Y:S02]  /*2050*/  UIADD3 UR14, UP1, UPT, UR26, 0x80, URZ ;  /* 0x000000801a0e7890 */ /* 0x000fe4000ff3e0ff */
[----:B------:R-:W-:Y:S02]  /*2060*/  UISETP.NE.AND UP0, UPT, UR5, 0x18, UPT ;  /* 0x000000180500788c */ /* 0x000fe4000bf05270 */
[----:B------:R-:W-:Y:S02]  /*2070*/  USHF.L.U32 UR10, UR13, 0x6, URZ ;  /* 0x000000060d0a7899 */ /* 0x000fe400080006ff */
[----:B------:R-:W-:Y:S02]  /*2080*/  USEL UR8, URZ, 0x1, UP0 ;  /* 0x00000001ff087887 */ /* 0x000fe40008000000 */
[----:B------:R-:W-:-:S02]  /*2090*/  USEL UR5, UR5, URZ, UP0 ;  /* 0x000000ff05057287 */ /* 0x000fc40008000000 */
[----:B------:R-:W-:Y:S02]  /*20a0*/  UIADD3 UR22, UP0, UPT, UR26, 0x180, URZ ;  /* 0x000001801a167890 */ /* 0x000fe4000ff1e0ff */
[----:B------:R-:W-:Y:S01]  /*20b0*/  LOP3.LUT R12, R12, UR8, RZ, 0x3c, !PT ;  /* 0x000000080c0c7c12 */ /* 0x000fe2000f8e3cff */
[----:B------:R-:W-:Y:S02]  /*20c0*/  ULEA UR8, UR4, UR7, 0xd ;  /* 0x0000000704087291 */ /* 0x000fe4000f8e68ff */
[----:B------:R-:W-:Y:S01]  /*20d0*/  ULEA UR6, UR5, UR7, 0x3 ;  /* 0x0000000705067291 */ /* 0x000fe2000f8e18ff */
[----:B-1----:R-:W-:Y:S01]  /*20e0*/  SHF.L.U32 R0, R12, 0x1f, RZ ;  /* 0x0000001f0c007819 */ /* 0x002fe200000006ff */
[----:B------:R-:W-:Y:S02]  /*20f0*/  UIADD3 UR8, UPT, UPT, UR8, 0xb00, URZ ;  /* 0x00000b0008087890 */ /* 0x000fe4000fffe0ff */
[----:B------:R-:W-:Y:S02]  /*2100*/  UIADD3.X UR15, UPT, UPT, URZ, UR27, URZ, UP1, !UPT ;  /* 0x0000001bff0f7290 */ /* 0x000fe40008ffe4ff */
[----:B------:R-:W-:-:S02]  /*2110*/  ULEA UR16, UR4, UR28, 0xa ;  /* 0x0000001c04107291 */ /* 0x000fc4000f8e50ff */
[----:B------:R-:W-:Y:S01]  /*2120*/  UIADD3.X UR23, UPT, UPT, URZ, UR27, URZ, UP0, !UPT ;  /* 0x0000001bff177290 */ /* 0x000fe200087fe4ff */
[----:B------:R3:W4:Y:S01]  /*2130*/  SYNCS.PHASECHK.TRANS64.TRYWAIT P0, [UR6+0xc0], R0 ;  /* 0x0000c000ff0075a7 */ /* 0x0007220008001106 */
[----:B------:R-:W-:Y:S01]  /*2140*/  UMOV UR30, 0x0 ;  /* 0x00000000001e7882 */ /* 0x000fe20000000000 */
[----:B------:R-:W-:Y:S01]  /*2150*/  UMOV UR31, 0x10000000 ;  /* 0x10000000001f7882 */ /* 0x000fe20000000000 */
[----:B------:R-:W-:Y:S01]  /*2160*/  UMOV UR11, UR35 ;  /* 0x00000023000b7c82 */ /* 0x000fe20008000000 */
[----:B------:R-:W-:Y:S01]  /*2170*/  UMOV UR12, UR36 ;  /* 0x00000024000c7c82 */ /* 0x000fe20008000000 */
[----:B------:R-:W-:Y:S01]  /*2180*/  UMOV UR6, 0x30000 ;  /* 0x0003000000067882 */ /* 0x000fe20000000000 */
[----:B------:R-:W-:Y:S01]  /*2190*/  UMOV UR20, UR36 ;  /* 0x0000002400147c82 */ /* 0x000fe20008000000 */
[----:B------:R-:W-:Y:S01]  /*21a0*/  UMOV UR17, UR9 ;  /* 0x0000000900117c82 */ /* 0x000fe20008000000 */
[----:B------:R-:W-:Y:S01]  /*21b0*/  UMOV UR18, UR10 ;  /* 0x0000000a00127c82 */ /* 0x000fe20008000000 */
[----:B------:R3:W-:Y:S01]  /*21c0*/  UTMALDG.3D [UR8], [UR14], desc[UR30] ;  /* 0x00001e080e0075b4 */ /* 0x0007e20008011000 */
[----:B------:R-:W-:Y:S01]  /*21d0*/  UIADD3 UR13, UPT, UPT, UR13, 0x1, URZ ;  /* 0x000000010d0d7890 */ /* 0x000fe2000fffe0ff */
[----:B------:R-:W-:-:S03]  /*21e0*/  UMOV UR4, UR5 ;  /* 0x0000000500047c82 */ /* 0x000fc60008000000 */
[----:B------:R-:W-:Y:S01]  /*21f0*/  UISETP.NE.AND UP0, UPT, UR13, UR25, UPT ;  /* 0x000000190d00728c */ /* 0x000fe2000bf05270 */
[----:B------:R3:W-:Y:S08]  /*2200*/  UTMALDG.3D.MULTICAST [UR16], [UR22], UR6, desc[UR30] ;  /* 0x00001e10160073b4 */ /* 0x0007f00008011806 */
[----:B---3--:R-:W-:Y:S05]  /*2210*/  BRA.U UP0, `(.L_x_39) ;  /* 0xfffffffd004c7547 */ /* 0x008fea000b83ffff */
.L_x_33:
[C---:B------:R-:W-:Y:S01]  /*2220*/  LEA R3, R11.reuse, UR7, 0x3 ;  /* 0x000000070b037c11 */ /* 0x040fe2000f8e18ff */
[----:B------:R-:W-:Y:S01]  /*2230*/  NOP ;  /* 0x0000000000007918 */ /* 0x000fe20000000000 */
[----:B-1----:R-:W-:Y:S02]  /*2240*/  SHF.L.U32 R0, R10, 0x1f, RZ ;  /* 0x0000001f0a007819 */ /* 0x002fe400000006ff */
[----:B------:R-:W-:Y:S02]  /*2250*/  LEA R5, R11, UR7, 0x4 ;  /* 0x000000070b057c11 */ /* 0x000fe4000f8e20ff */
[----:B--2-4-:R-:W1:Y:S02]  /*2260*/  SYNCS.PHASECHK.TRANS64.TRYWAIT P0, [R3+URZ+0x1b0], R0 ;  /* 0x0001b000030075a7 */ /* 0x014e6400080011ff */
[----:B-1----:R-:W-:Y:S05]  /*2270*/  @!P0 BRA `(.L_x_40) ;  /* 0x0000004c00c88947 */ /* 0x002fea0003800000 */
.L_x_128:
[----:B------:R-:W2:Y:S01]  /*2280*/  LDS.128 R4, [R5+0x240] ;  /* 0x0002400005047984 */ /* 0x000ea20000000c00 */
[----:B------:R-:W-:Y:S01]  /*2290*/  UISETP.GE.AND UP0, UPT, UR41, 0x1, UPT ;  /* 0x000000012900788c */ /* 0x000fe2000bf06270 */
[----:B------:R-:W-:Y:S01]  /*22a0*/  @!PT LDS RZ, [RZ] ;  /* 0x00000000fffff984 */ /* 0x000fe20000000800 */
[----:B------:R-:W-:Y:S01]  /*22b0*/  @!PT LDS RZ, [RZ] ;  /* 0x00000000fffff984 */ /* 0x000fe20000000800 */
[----:B------:R-:W-:Y:S01]  /*22c0*/  @!PT LDS RZ, [RZ] ;  /* 0x00000000fffff984 */ /* 0x000fe20000000800 */
[----:B------:R-:W-:Y:S01]  /*22d0*/  @!PT LDS RZ, [RZ] ;  /* 0x00000000fffff984 */ /* 0x000fe20000000800 */
[----:B------:R3:W-:Y:S06]  /*22e0*/  MEMBAR.ALL.CTA ;  /* 0x0000000000007992 */ /* 0x0007ec0000008000 */
[----:B---3--:R-:W3:Y:S01]  /*22f0*/  FENCE.VIEW.ASYNC.S ;  /* 0x00000000000073c6 */ /* 0x008ee20000000000 */
[----:B--2---:R-:W-:-:S13]  /*2300*/  LOP3.LUT P0, RZ, R6, 0x1, RZ, 0xc0, !PT ;  /* 0x0000000106ff7812 */ /* 0x004fda000780c0ff */
[----:B---3--:R-:W-:Y:S01]  /*2310*/  VOTEU.ANY UP1, P0 ;  /* 0x0000000000ff7886 */ /* 0x008fe20000020100 */
[----:B------:R-:W-:-:S13]  /*2320*/  PLOP3.LUT P0, PT, PT, PT, UP1, 0x80, 0x8 ;  /* 0x000000000008781c */ /* 0x000fda0003f0f018 */
[----:B-1----:R-:W-:Y:S02]  /*2330*/  @P0 LOP3.LUT R0, R5, 0xffff, RZ, 0xc0, !PT ;  /* 0x0000ffff05000812 */ /* 0x002fe400078ec0ff */
[----:B------:R-:W-:Y:S02]  /*2340*/  @P0 MOV R2, R4 ;  /* 0x0000000400020202 */ /* 0x000fe40000000f00 */
[----:B------:R-:W-:Y:S01]  /*2350*/  @P0 R2UR UR6, R0 ;  /* 0x00000000000602ca */ /* 0x000fe200000e0000 */
[----:B------:R-:W-:Y:S01]  /*2360*/  VIADD R0, R3, 0x1c0 ;  /* 0x000001c003007836 */ /* 0x000fe20000000000 */
[----:B------:R-:W-:Y:S02]  /*2370*/  @P0 SHF.R.U32.HI R4, RZ, 0x10, R5 ;  /* 0x00000010ff040819 */ /* 0x000fe40000011605 */
[----:B------:R-:W-:Y:S02]  /*2380*/  @P0 R2UR UR8, R2 ;  /* 0x00000000020802ca */ /* 0x000fe400000e0000 */
[----:B------:R-:W-:-:S02]  /*2390*/  PRMT R0, RZ, 0x654, R0 ;  /* 0x00000654ff007816 */ /* 0x000fc40000000000 */
[----:B------:R-:W-:Y:S02]  /*23a0*/  @P0 R2UR UR4, R4 ;  /* 0x00000000040402ca */ /* 0x000fe400000e0000 */
[----:B------:R1:W-:Y:S03]  /*23b0*/  SYNCS.ARRIVE.TRANS64.RED.A1T0 RZ, [R0+URZ], RZ ;  /* 0x000000ff00ff79a7 */ /* 0x0003e600081004ff */
[----:B------:R-:W-:-:S04]  /*23c0*/  @UP1 UMOV UR37, UR6 ;  /* 0x0000000600251c82 */ /* 0x000fc80008000000 */
[----:B------:R-:W-:-:S04]  /*23d0*/  @UP1 UMOV UR38, UR8 ;  /* 0x0000000800261c82 */ /* 0x000fc80008000000 */
[----:B------:R-:W-:Y:S01]  /*23e0*/  @UP1 UMOV UR36, UR4 ;  /* 0x0000000400241c82 */ /* 0x000fe20008000000 */
[----:B------:R-:W-:Y:S05]  /*23f0*/  BRA.U !UP0, `(.L_x_41) ;  /* 0x0000000108d47547 */ /* 0x000fea000b800000 */
[----:B------:R-:W2:Y:S01]  /*2400*/  LDCU.128 UR12, c[0x0][0xb10] ;  /* 0x00016200ff0c77ac */ /* 0x000ea20008000c00 */
[----:B------:R-:W3:Y:S01]  /*2410*/  LDCU UR25, c[0x0][0xb20] ;  /* 0x00016400ff1977ac */ /* 0x000ee20008000800 */
[----:B------:R-:W4:Y:S01]  /*2420*/  LDCU UR20, c[0x0][0xb0c] ;  /* 0x00016180ff1477ac */ /* 0x000f220008000800 */
[----:B------:R-:W1:Y:S01]  /*2430*/  LDCU.64 UR10, c[0x0][0xb28] ;  /* 0x00016500ff0a77ac */ /* 0x000e620008000a00 */
[----:B------:R-:W-:Y:S02]  /*2440*/  UISETP.NE.AND UP3, UPT, UR41, 0x1, UPT ;  /* 0x000000012900788c */ /* 0x000fe4000bf65270 */
[----:B--2---:R-:W-:Y:S02]  /*2450*/  UIMAD.WIDE.U32 UR16, UR39, UR15, URZ ;  /* 0x0000000f271072a5 */ /* 0x004fe4000f8e00ff */
[----:B------:R-:W-:Y:S02]  /*2460*/  UIMAD.WIDE.U32 UR8, UR40, UR12, URZ ;  /* 0x0000000c280872a5 */ /* 0x000fe4000f8e00ff */
[----:B------:R-:W-:-:S02]  /*2470*/  UISETP.NE.AND UP0, UPT, UR14, 0x1, UPT ;  /* 0x000000010e00788c */ /* 0x000fc4000bf05270 */
[----:B------:R-:W-:Y:S01]  /*2480*/  UIMAD.WIDE.U32 UR22, UR37, UR15, URZ ;  /* 0x0000000f251672a5 */ /* 0x000fe2000f8e00ff */
[----:B------:R-:W-:Y:S02]  /*2490*/  UMOV UR16, UR17 ;  /* 0x0000001100107c82 */ /* 0x000fe40008000000 */
[----:B------:R-:W-:Y:S01]  /*24a0*/  UMOV UR8, UR9 ;  /* 0x0000000900087c82 */ /* 0x000fe20008000000 */
[----:B---3--:R-:W-:Y:S02]  /*24b0*/  USHF.R.U32.HI UR16, URZ, UR25, UR16 ;  /* 0x00000019ff107299 */ /* 0x008fe40008011610 */
[----:B----4-:R-:W-:Y:S02]  /*24c0*/  UISETP.NE.AND UP2, UPT, UR20, 0x1, UPT ;  /* 0x000000011400788c */ /* 0x010fe4000bf45270 */
[----:B------:R-:W-:Y:S02]  /*24d0*/  USHF.R.U32.HI UR8, URZ, UR13, UR8 ;  /* 0x0000000dff087299 */ /* 0x000fe40008011608 */
[----:B------:R-:W-:-:S02]  /*24e0*/  USEL UR6, UR39, UR16, !UP0 ;  /* 0x0000001027067287 */ /* 0x000fc4000c000000 */
[----:B------:R-:W-:Y:S02]  /*24f0*/  USEL UR8, UR40, UR8, !UP2 ;  /* 0x0000000828087287 */ /* 0x000fe4000d000000 */
[----:B-1----:R-:W-:Y:S01]  /*2500*/  UIMAD.WIDE.U32 UR16, UR6, UR10, URZ ;  /* 0x0000000a061072a5 */ /* 0x002fe2000f8e00ff */
[----:B------:R-:W-:Y:S01]  /*2510*/  UMOV UR4, UR23 ;  /* 0x0000001700047c82 */ /* 0x000fe20008000000 */
[----:B------:R-:W-:Y:S02]  /*2520*/  UIMAD.WIDE.U32 UR18, UR38, UR12, URZ ;  /* 0x0000000c261272a5 */ /* 0x000fe4000f8e00ff */
[----:B------:R-:W-:-:S03]  /*2530*/  UIMAD.WIDE.U32 UR22, UR8, UR10, URZ ;  /* 0x0000000a081672a5 */ /* 0x000fc6000f8e00ff */
[----:B------:R-:W-:Y:S01]  /*2540*/  UMOV UR16, UR17 ;  /* 0x0000001100107c82 */ /* 0x000fe20008000000 */
[----:B------:R-:W-:Y:S02]  /*2550*/  USHF.R.U32.HI UR4, URZ, UR25, UR4 ;  /* 0x00000019ff047299 */ /* 0x000fe40008011604 */
[----:B------:R-:W-:Y:S01]  /*2560*/  @UP3 USHF.R.U32.HI UR6, URZ, UR11, UR16 ;  /* 0x0000000bff063299 */ /* 0x000fe20008011610 */
[----:B------:R-:W-:Y:S01]  /*2570*/  UMOV UR18, UR19 ;  /* 0x0000001300127c82 */ /* 0x000fe20008000000 */
[----:B------:R-:W-:Y:S01]  /*2580*/  UMOV UR22, UR23 ;  /* 0x0000001700167c82 */ /* 0x000fe20008000000 */
[----:B------:R-:W-:Y:S02]  /*2590*/  USHF.R.U32.HI UR13, URZ, UR13, UR18 ;  /* 0x0000000dff0d7299 */ /* 0x000fe40008011612 */
[----:B------:R-:W-:Y:S02]  /*25a0*/  USEL UR4, UR37, UR4, !UP0 ;  /* 0x0000000425047287 */ /* 0x000fe4000c000000 */
[----:B------:R-:W-:-:S02]  /*25b0*/  @UP3 USHF.R.U32.HI UR8, URZ, UR11, UR22 ;  /* 0x0000000bff083299 */ /* 0x000fc40008011616 */
[----:B------:R-:W-:Y:S02]  /*25c0*/  UIMAD UR9, UR41, UR6, URZ ;  /* 0x00000006290972a4 */ /* 0x000fe4000f8e02ff */
[----:B------:R-:W-:Y:S02]  /*25d0*/  USEL UR6, UR38, UR13, !UP2 ;  /* 0x0000000d26067287 */ /* 0x000fe4000d000000 */
[----:B------:R-:W-:Y:S02]  /*25e0*/  UIMAD UR12, UR41, UR8, URZ ;  /* 0x00000008290c72a4 */ /* 0x000fe4000f8e02ff */
[----:B------:R-:W-:Y:S02]  /*25f0*/  UISETP.GE.AND UP0, UPT, UR4, UR9, UPT ;  /* 0x000000090400728c */ /* 0x000fe4000bf06270 */
[----:B------:R-:W-:Y:S02]  /*2600*/  UIMAD.WIDE.U32 UR16, UR4, UR10, URZ ;  /* 0x0000000a041072a5 */ /* 0x000fe4000f8e00ff */
[----:B------:R-:W-:-:S02]  /*2610*/  UISETP.GE.OR UP0, UPT, UR6, UR12, UP0 ;  /* 0x0000000c0600728c */ /* 0x000fc40008706670 */
[----:B------:R-:W-:Y:S02]  /*2620*/  UIMAD.WIDE.U32 UR12, UR6, UR10, URZ ;  /* 0x0000000a060c72a5 */ /* 0x000fe4000f8e00ff */
[----:B------:R-:W-:Y:S01]  /*2630*/  UIADD3 UR15, UPT, UPT, -UR4, URZ, URZ ;  /* 0x000000ff040f7290 */ /* 0x000fe2000fffe1ff */
[----:B------:R-:W-:Y:S01]  /*2640*/  UMOV UR10, UR17 ;  /* 0x00000011000a7c82 */ /* 0x000fe20008000000 */
[----:B------:R-:W-:Y:S02]  /*2650*/  UIADD3 UR12, UPT, UPT, -UR6, URZ, URZ ;  /* 0x000000ff060c7290 */ /* 0x000fe4000fffe1ff */
[----:B------:R-:W-:-:S03]  /*2660*/  USHF.R.U32.HI UR10, URZ, UR11, UR10 ;  /* 0x0000000bff0a7299 */ /* 0x000fc6000801160a */
[----:B------:R-:W-:Y:S01]  /*2670*/  @!UP0 UMOV UR9, UR13 ;  /* 0x0000000d00098c82 */ /* 0x000fe20008000000 */
[----:B------:R-:W-:Y:S02]  /*2680*/  UIMAD UR15, UR14, UR15, UR37 ;  /* 0x0000000f0e0f72a4 */ /* 0x000fe4000f8e0225 */
[----:B------:R-:W-:Y:S02]  /*2690*/  USEL UR10, UR4, UR10, !UP3 ;  /* 0x0000000a040a7287 */ /* 0x000fe4000d800000 */
[----:B------:R-:W-:Y:S02]  /*26a0*/  @!UP0 USHF.R.U32.HI UR9, URZ, UR11, UR9 ;  /* 0x0000000bff098299 */ /* 0x000fe40008011609 */
[----:B------:R-:W-:Y:S02]  /*26b0*/  UIADD3 UR11, UPT, UPT, -UR10, URZ, URZ ;  /* 0x000000ff0a0b7290 */ /* 0x000fe4000fffe1ff */
[----:B------:R-:W-:Y:S02]  /*26c0*/  @!UP0 USEL UR9, UR6, UR9, !UP3 ;  /* 0x0000000906098287 */ /* 0x000fe4000d800000 */
[----:B------:R-:W-:-:S02]  /*26d0*/  UIMAD UR11, UR41, UR11, UR4 ;  /* 0x0000000b290b72a4 */ /* 0x000fc4000f8e0204 */
[----:B------:R-:W-:Y:S02]  /*26e0*/  @!UP0 UIADD3 UR10, UPT, UPT, UR10, -UR9, URZ ;  /* 0x800000090a0a8290 */ /* 0x000fe4000fffe0ff */
[----:B------:R-:W-:Y:S02]  /*26f0*/  @!UP0 UIMAD UR9, UR11, UR8, UR9 ;  /* 0x000000080b0982a4 */ /* 0x000fe4000f8e0209 */
[----:B------:R-:W-:Y:S02]  /*2700*/  @!UP0 UIMAD UR4, UR41, UR10, UR6 ;  /* 0x0000000a290482a4 */ /* 0x000fe4000f8e0206 */
[----:B------:R-:W-:Y:S02]  /*2710*/  UIMAD UR8, UR20, UR12, UR38 ;  /* 0x0000000c140872a4 */ /* 0x000fe4000f8e0226 */
[----:B------:R-:W-:Y:S01]  /*2720*/  UIMAD UR37, UR4, UR14, UR15 ;  /* 0x0000000e042572a4 */ /* 0x000fe2000f8e020f */
[----:B------:R-:W-:Y:S02]  /*2730*/  @!UP0 UMOV UR6, UR9 ;  /* 0x0000000900068c82 */ /* 0x000fe40008000000 */
[----:B------:R-:W-:-:S12]  /*2740*/  UIMAD UR38, UR6, UR20, UR8 ;  /* 0x00000014062672a4 */ /* 0x000fd8000f8e0208 */
.L_x_41:
[----:B------:R-:W2:Y:S02]  /*2750*/  LDCU UR4, c[0x0][0xb30] ;  /* 0x00016600ff0477ac */ /* 0x000ea40008000800 */
[----:B--2---:R-:W-:-:S09]  /*2760*/  UISETP.NE.AND UP0, UPT, UR4, 0x1, UPT ;  /* 0x000000010400788c */ /* 0x004fd2000bf05270 */
[----:B------:R-:W-:Y:S05]  /*2770*/  BRA.U UP0, `(.L_x_42) ;  /* 0x0000000100447547 */ /* 0x000fea000b800000 */
[----:B------:R-:W2:Y:S01]  /*2780*/  LDCU.128 UR12, c[0x0][0xb10] ;  /* 0x00016200ff0c77ac */ /* 0x000ea20008000c00 */
[----:B------:R-:W3:Y:S01]  /*2790*/  LDCU UR16, c[0x0][0xb0c] ;  /* 0x00016180ff1077ac */ /* 0x000ee20008000800 */
[----:B------:R-:W4:Y:S01]  /*27a0*/  LDCU UR17, c[0x0][0xb20] ;  /* 0x00016400ff1177ac */ /* 0x000f220008000800 */
[----:B--2---:R-:W-:Y:S02]  /*27b0*/  UIMAD.WIDE.U32 UR10, UR38, UR12, URZ ;  /* 0x0000000c260a72a5 */ /* 0x004fe4000f8e00ff */
[----:B------:R-:W-:Y:S02]  /*27c0*/  UIMAD.WIDE.U32 UR8, UR37, UR15, URZ ;  /* 0x0000000f250872a5 */ /* 0x000fe4000f8e00ff */
[----:B---3--:R-:W-:Y:S02]  /*27d0*/  UISETP.NE.AND UP2, UPT, UR16, 0x1, UPT ;  /* 0x000000011000788c */ /* 0x008fe4000bf45270 */
[----:B------:R-:W-:Y:S01]  /*27e0*/  UISETP.NE.AND UP0, UPT, UR14, 0x1, UPT ;  /* 0x000000010e00788c */ /* 0x000fe2000bf05270 */
[----:B------:R-:W-:-:S02]  /*27f0*/  UMOV UR6, UR11 ;  /* 0x0000000b00067c82 */ /* 0x000fc40008000000 */
[----:B------:R-:W-:Y:S01]  /*2800*/  UMOV UR4, UR9 ;  /* 0x0000000900047c82 */ /* 0x000fe20008000000 */
[----:B------:R-:W-:Y:S02]  /*2810*/  USHF.R.U32.HI UR6, URZ, UR13, UR6 ;  /* 0x0000000dff067299 */ /* 0x000fe40008011606 */
[----:B----4-:R-:W-:Y:S02]  /*2820*/  USHF.R.U32.HI UR4, URZ, UR17, UR4 ;  /* 0x00000011ff047299 */ /* 0x010fe40008011604 */
[----:B------:R-:W-:Y:S02]  /*2830*/  USEL UR6, UR38, UR6, !UP2 ;  /* 0x0000000626067287 */ /* 0x000fe4000d000000 */
[----:B------:R-:W-:-:S04]  /*2840*/  USEL UR4, UR37, UR4, !UP0 ;  /* 0x0000000425047287 */ /* 0x000fc8000c000000 */
[----:B------:R-:W-:Y:S02]  /*2850*/  UIADD3 UR8, UPT, UPT, UR6, -UR4, URZ ;  /* 0x8000000406087290 */ /* 0x000fe4000fffe0ff */
[----:B------:R-:W-:Y:S02]  /*2860*/  UIADD3 UR4, UPT, UPT, -UR6, UR4, URZ ;  /* 0x0000000406047290 */ /* 0x000fe4000fffe1ff */
[----:B------:R-:W-:Y:S02]  /*2870*/  UIMAD UR37, UR8, UR14, UR37 ;  /* 0x0000000e082572a4 */ /* 0x000fe4000f8e0225 */
[----:B------:R-:W-:-:S12]  /*2880*/  UIMAD UR38, UR4, UR16, UR38 ;  /* 0x00000010042672a4 */ /* 0x000fd8000f8e0226 */
.L_x_42:
[----:B------:R-:W-:Y:S01]  /*2890*/  VIADD R11, R11, 0x1 ;  /* 0x000000010b0b7836 */ /* 0x000fe20000000000 */
[----:B------:R-:W-:Y:S02]  /*28a0*/  R2UR UR6, R32 ;  /* 0x00000000200672ca */ /* 0x000fe400000e0000 */
[----:B------:R-:W-:Y:S02]  /*28b0*/  R2UR UR4, R31 ;  /* 0x000000001f0472ca */ /* 0x000fe400000e0000 */
[C---:B------:R-:W-:Y:S02]  /*28c0*/  ISETP.NE.AND P0, PT, R11.reuse, 0x2, PT ;  /* 0x000000020b00780c */ /* 0x040fe40003f05270 */
[----:B------:R-:W-:Y:S02]  /*28d0*/  PLOP3.LUT P1, PT, PT, PT, PT, 0x80, 0x8 ;  /* 0x000000000008781c */ /* 0x000fe40003f2f070 */
[----:B------:R-:W-:Y:S02]  /*28e0*/  SEL R3, RZ, 0x1, P0 ;  /* 0x00000001ff037807 */ /* 0x000fe40000000000 */
[----:B------:R-:W-:-:S02]  /*28f0*/  SEL R11, R11, RZ, P0 ;  /* 0x000000ff0b0b7207 */ /* 0x000fc40000000000 */
[----:B------:R-:W-:Y:S01]  /*2900*/  LOP3.LUT R10, R10, R3, RZ, 0x3c, !PT ;  /* 0x000000030a0a7212 */ /* 0x000fe200078e3cff */
[----:B------:R-:W-:Y:S02]  /*2910*/  UIADD3 UR51, UPT, UPT, UR38, UR6, URZ ;  /* 0x0000000626337290 */ /* 0x000fe4000fffe0ff */
[----:B------:R-:W-:Y:S01]  /*2920*/  UIADD3 UR50, UPT, UPT, UR37, UR4, URZ ;  /* 0x0000000425327290 */ /* 0x000fe2000fffe0ff */
[----:B------:R-:W-:Y:S11]  /*2930*/  BRA.U UP1, `(.L_x_43) ;  /* 0xfffffff101547547 */ /* 0x000ff6000b83ffff */
[----:B------:R-:W-:Y:S01]  /*2940*/  UIADD3 UR7, UPT, UPT, UR7, 0xc0, URZ ;  /* 0x000000c007077890 */ /* 0x000fe2000fffe0ff */
[----:B------:R-:W-:-:S03]  /*2950*/  SHF.L.U32 R3, R12, 0x1f, RZ ;  /* 0x0000001f0c037819 */ /* 0x000fc600000006ff */
[----:B------:R-:W-:-:S09]  /*2960*/  ULEA UR4, UR5, UR7, 0x3 ;  /* 0x0000000705047291 */ /* 0x000fd2000f8e18ff */
[----:B------:R-:W2:Y:S02]  /*2970*/  SYNCS.PHASECHK.TRANS64.TRYWAIT P0, [UR4], R3 ;  /* 0x00000003ff0075a7 */ /* 0x000ea40008001104 */
[----:B--2---:R-:W-:Y:S05]  /*2980*/  @!P0 BRA `(.L_x_44) ;  /* 0x0000004800188947 */ /* 0x004fea0003800000 */
.L_x_130:
[----:B------:R-:W-:-:S04]  /*2990*/  UIADD3 UR4, UPT, UPT, UR5, 0x1, URZ ;  /* 0x0000000105047890 */ /* 0x000fc8000fffe0ff */
[----:B------:R-:W-:-:S04]  /*29a0*/  UISETP.NE.AND UP0, UPT, UR4, 0x18, UPT ;  /* 0x000000180400788c */ /* 0x000fc8000bf05270 */
[----:B------:R-:W-:Y:S02]  /*29b0*/  USEL UR6, URZ, 0x1, UP0 ;  /* 0x00000001ff067887 */ /* 0x000fe40008000000 */
[----:B------:R-:W-:-:S04]  /*29c0*/  USEL UR4, UR4, URZ, UP0 ;  /* 0x000000ff04047287 */ /* 0x000fc80008000000 */
[----:B------:R-:W-:Y:S01]  /*29d0*/  ULEA UR5, UR4, UR7, 0x3 ;  /* 0x0000000704057291 */ /* 0x000fe2000f8e18ff */
[----:B------:R-:W-:-:S04]  /*29e0*/  LOP3.LUT R2, R12, UR6, RZ, 0x3c, !PT ;  /* 0x000000060c027c12 */ /* 0x000fc8000f8e3cff */
[----:B-1----:R-:W-:-:S04]  /*29f0*/  SHF.L.U32 R3, R2, 0x1f, RZ ;  /* 0x0000001f02037819 */ /* 0x002fc800000006ff */
[----:B------:R-:W1:Y:S02]  /*2a00*/  SYNCS.PHASECHK.TRANS64.TRYWAIT P0, [UR5], R3 ;  /* 0x00000003ff0075a7 */ /* 0x000e640008001105 */
[----:B-1----:R-:W-:Y:S05]  /*2a10*/  @!P0 BRA `(.L_x_45) ;  /* 0x00000048000c8947 */ /* 0x002fea0003800000 */
.L_x_132:
        /* <DEDUP_REMOVED lines=9> */
.L_x_134:
        /* <DEDUP_REMOVED lines=9> */
.L_x_136:
        /* <DEDUP_REMOVED lines=9> */
.L_x_138:
        /* <DEDUP_REMOVED lines=9> */
.L_x_140:
        /* <DEDUP_REMOVED lines=9> */
.L_x_142:
        /* <DEDUP_REMOVED lines=9> */
.L_x_144:
        /* <DEDUP_REMOVED lines=9> */
.L_x_146:
        /* <DEDUP_REMOVED lines=9> */
.L_x_148:
        /* <DEDUP_REMOVED lines=9> */
.L_x_150:
        /* <DEDUP_REMOVED lines=9> */
.L_x_152:
        /* <DEDUP_REMOVED lines=9> */
.L_x_154:
        /* <DEDUP_REMOVED lines=9> */
.L_x_156:
        /* <DEDUP_REMOVED lines=9> */
.L_x_158:
        /* <DEDUP_REMOVED lines=9> */
.L_x_160:
        /* <DEDUP_REMOVED lines=9> */
.L_x_162:
        /* <DEDUP_REMOVED lines=9> */
.L_x_164:
        /* <DEDUP_REMOVED lines=9> */
.L_x_166:
        /* <DEDUP_REMOVED lines=9> */
.L_x_168:
        /* <DEDUP_REMOVED lines=9> */
.L_x_170:
        /* <DEDUP_REMOVED lines=9> */
.L_x_172:
        /* <DEDUP_REMOVED lines=9> */
.L_x_174:
[----:B------:R-:W-:-:S04]  /*35f0*/  UIADD3 UR4, UPT, UPT, UR4, 0x1, URZ ;  /* 0x0000000104047890 */ /* 0x000fc8000fffe0ff */
[----:B------:R-:W-:-:S04]  /*3600*/  UISETP.NE.AND UP0, UPT, UR4, 0x18, UPT ;  /* 0x000000180400788c */ /* 0x000fc8000bf05270 */
[----:B------:R-:W-:Y:S02]  /*3610*/  USEL UR5, URZ, 0x1, UP0 ;  /* 0x00000001ff057887 */ /* 0x000fe40008000000 */
[----:B------:R-:W-:-:S04]  /*3620*/  USEL UR4, UR4, URZ, UP0 ;  /* 0x000000ff04047287 */ /* 0x000fc80008000000 */
[----:B------:R-:W-:Y:S01]  /*3630*/  ULEA UR4, UR4, UR7, 0x3 ;  /* 0x0000000704047291 */ /* 0x000fe2000f8e18ff */
[----:B-1----:R-:W-:-:S04]  /*3640*/  LOP3.LUT R3, R2, UR5, RZ, 0x3c, !PT ;  /* 0x0000000502037c12 */ /* 0x002fc8000f8e3cff */
[----:B------:R-:W-:Y:S01]  /*3650*/  SHF.L.U32 R3, R3, 0x1f, RZ ;  /* 0x0000001f03037819 */ /* 0x000fe200000006ff */
[----:B------:R-:W-:-:S07]  /*3660*/  IMAD.U32 R0, RZ, RZ, UR4 ;  /* 0x00000004ff007e24 */ /* 0x000fce000f8e00ff */
.L_x_67:
[----:B-1----:R1:W2:Y:S02]  /*3670*/  SYNCS.PHASECHK.TRANS64.TRYWAIT P0, [R0+URZ], R3 ;  /* 0x00000003000075a7 */ /* 0x0022a400080011ff */
[----:B--2---:R-:W-:Y:S05]  /*3680*/  @!P0 NANOSLEEP.SYNCS 0x989680 ;  /* 0x009896800000895d */ /* 0x004fea0003900000 */
[----:B------:R-:W2:Y:S02]  /*3690*/  @!P0 SYNCS.PHASECHK.TRANS64 P0, [R0+URZ], R3 ;  /* 0x00000003000085a7 */ /* 0x000ea400080010ff */
[----:B--2---:R-:W-:Y:S05]  /*36a0*/  @P0 EXIT ;  /* 0x000000000000094d */ /* 0x004fea0003800000 */
[----:B------:R-:W-:Y:S05]  /*36b0*/  BRA `(.L_x_67) ;  /* 0xfffffffc00ec7947 */ /* 0x000fea000383ffff */
.L_x_23:
[----:B------:R-:W-:-:S04]  /*36c0*/  UISETP.NE.AND UP0, UPT, UR47, URZ, UPT ;  /* 0x000000ff2f00728c */ /* 0x000fc8000bf05270 */
[----:B------:R-:W-:-:S09]  /*36d0*/  UISETP.NE.OR UP0, UPT, UR18, 0x1, UP0 ;  /* 0x000000011200788c */ /* 0x000fd20008705670 */
[----:B------:R-:W-:Y:S05]  /*36e0*/  BRA.U UP0, `(.L_x_68) ;  /* 0x0000000500487547 */ /* 0x000fea000b800000 */
[----:B------:R-:W-:Y:S01]  /*36f0*/  ISETP.GE.U32.AND P2, PT, R0, 0x2, PT ;  /* 0x000000020000780c */ /* 0x000fe20003f46070 */
[----:B------:R-:W-:Y:S01]  /*3700*/  IMAD.MOV.U32 R12, RZ, RZ, 0x1 ;  /* 0x00000001ff0c7424 */ /* 0x000fe200078e00ff */
[----:B------:R-:W-:Y:S02]  /*3710*/  CS2R R10, SRZ ;  /* 0x00000000000a7805 */ /* 0x000fe4000001ff00 */
[----:B------:R-:W-:Y:S01]  /*3720*/  CS2R R8, SRZ ;  /* 0x0000000000087805 */ /* 0x000fe2000001ff00 */
[----:B------:R-:W-:Y:S01]  /*3730*/  UMOV UR4, 0x400 ;  /* 0x0000040000047882 */ /* 0x000fe20000000000 */
[----:B------:R-:W-:Y:S01]  /*3740*/  UMOV UR5, URZ ;  /* 0x000000ff00057c82 */ /* 0x000fe20008000000 */
[----:B------:R-:W-:-:S12]  /*3750*/  ULEA UR6, UR47, UR4, 0x18 ;  /* 0x000000042f067291 */ /* 0x000fd8000f8ec0ff */
.L_x_72:
[----:B------:R-:W-:Y:S02]  /*3760*/  LEA R2, R8, UR6, 0x3 ;  /* 0x0000000608027c11 */ /* 0x000fe4000f8e18ff */
[----:B------:R-:W-:-:S03]  /*3770*/  SHF.L.U32 R5, R9, 0x1f, RZ ;  /* 0x0000001f09057819 */ /* 0x000fc600000006ff */
[----:B------:R-:W-:Y:S01]  /*3780*/  VIADD R4, R2, 0x220 ;  /* 0x0000022002047836 */ /* 0x000fe20000000000 */
[----:B------:R-:W2:Y:S02]  /*3790*/  SYNCS.PHASECHK.TRANS64.TRYWAIT P0, [R2+URZ+0x210], R5 ;  /* 0x00021005020075a7 */ /* 0x000ea400080011ff */
[----:B--2---:R-:W-:Y:S05]  /*37a0*/  @!P0 BRA `(.L_x_69) ;  /* 0x0000004000b88947 */ /* 0x004fea0003800000 */
.L_x_175:
[----:B------:R-:W-:Y:S01]  /*37b0*/  ULEA UR4, UR5, UR6, 0x3 ;  /* 0x0000000605047291 */ /* 0x000fe2000f8e18ff */
[----:B------:R-:W-:Y:S02]  /*37c0*/  PRMT R4, RZ, 0x654, R4 ;  /* 0x00000654ff047816 */ /* 0x000fe40000000004 */
[----:B--2---:R-:W-:Y:S01]  /*37d0*/  SHF.L.U32 R5, R12, 0x1f, RZ ;  /* 0x0000001f0c057819 */ /* 0x004fe200000006ff */
[----:B------:R-:W-:Y:S01]  /*37e0*/  UIADD3 UR7, UPT, UPT, UR4, 0x1b0, URZ ;  /* 0x000001b004077890 */ /* 0x000fe2000fffe0ff */
[----:B------:R2:W-:Y:S05]  /*37f0*/  SYNCS.ARRIVE.TRANS64.RED.A1T0 RZ, [R4+URZ], RZ ;  /* 0x000000ff04ff79a7 */ /* 0x0005ea00081004ff */
[----:B------:R-:W-:Y:S01]  /*3800*/  IMAD.U32 R7, RZ, RZ, UR7 ;  /* 0x00000007ff077e24 */ /* 0x000fe2000f8e00ff */
[----:B------:R-:W3:Y:S04]  /*3810*/  SYNCS.PHASECHK.TRANS64.TRYWAIT P0, [UR4+0x1c0], R5 ;  /* 0x0001c005ff0075a7 */ /* 0x000ee80008001104 */
[----:B------:R-:W-:Y:S01]  /*3820*/  PRMT R6, R0, 0x654, R7 ;  /* 0x0000065400067816 */ /* 0x000fe20000000007 */
[----:B--2---:R-:W-:Y:S01]  /*3830*/  @!P2 IMAD.MOV.U32 R4, RZ, RZ, 0x10 ;  /* 0x00000010ff04a424 */ /* 0x004fe200078e00ff */
[----:B---3--:R-:W-:Y:S06]  /*3840*/  @!P0 BRA `(.L_x_70) ;  /* 0x0000004000a48947 */ /* 0x008fec0003800000 */
.L_x_177:
[----:B------:R-:W-:Y:S01]  /*3850*/  ULEA UR8, UR5, UR6, 0x4 ;  /* 0x0000000605087291 */ /* 0x000fe2000f8e20ff */
[----:B------:R-:W-:Y:S01]  /*3860*/  SEL R3, R6, R3, !P2 ;  /* 0x0000000306037207 */ /* 0x000fe20005000000 */
[----:B------:R-:W-:Y:S01]  /*3870*/  UIADD3 UR9, UPT, UPT, UR4, 0x1b0, URZ ;  /* 0x000001b004097890 */ /* 0x000fe2000fffe0ff */
[----:B--2---:R-:W-:Y:S01]  /*3880*/  LEA R2, R11, UR6, 0x3 ;  /* 0x000000060b027c11 */ /* 0x004fe2000f8e18ff */
[----:B------:R-:W-:Y:S01]  /*3890*/  UIADD3 UR8, UPT, UPT, UR8, 0x240, URZ ;  /* 0x0000024008087890 */ /* 0x000fe2000fffe0ff */
[----:B------:R-:W-:Y:S01]  /*38a0*/  SHF.L.U32 R5, R10, 0x1f, RZ ;  /* 0x0000001f0a057819 */ /* 0x000fe200000006ff */
[----:B------:R2:W-:Y:S01]  /*38b0*/  @!P2 SYNCS.ARRIVE.TRANS64.RED RZ, [R3+URZ], R4 ;  /* 0x0000000403ffa9a7 */ /* 0x0005e200080004ff */
[----:B------:R-:W-:Y:S01]  /*38c0*/  UIADD3 UR4, UPT, UPT, UR5, 0x1, URZ ;  /* 0x0000000105047890 */ /* 0x000fe2000fffe0ff */
[----:B------:R-:W-:-:S03]  /*38d0*/  VIADD R8, R8, 0x1 ;  /* 0x0000000108087836 */ /* 0x000fc60000000000 */
[----:B------:R-:W-:Y:S02]  /*38e0*/  UISETP.NE.AND UP0, UPT, UR4, 0x2, UPT ;  /* 0x000000020400788c */ /* 0x000fe4000bf05270 */
[----:B------:R-:W-:Y:S06]  /*38f0*/  UGETNEXTWORKID.BROADCAST [UR8], [UR9] ;  /* 0x00000000080073ca */ /* 0x000fec0008000100 */
[----:B------:R-:W-:Y:S01]  /*3900*/  USEL UR7, URZ, 0x1, UP0 ;  /* 0x00000001ff077887 */ /* 0x000fe20008000000 */
[----:B------:R-:W-:Y:S01]  /*3910*/  ISETP.NE.AND P0, PT, R8, 0x2, PT ;  /* 0x000000020800780c */ /* 0x000fe20003f05270 */
[----:B------:R-:W-:Y:S01]  /*3920*/  USEL UR5, UR4, URZ, UP0 ;  /* 0x000000ff04057287 */ /* 0x000fe20008000000 */
[----:B------:R-:W3:Y:S03]  /*3930*/  SYNCS.PHASECHK.TRANS64.TRYWAIT P1, [R2+URZ+0x1b0], R5 ;  /* 0x0001b005020075a7 */ /* 0x000ee600080211ff */
[----:B------:R-:W-:Y:S01]  /*3940*/  LOP3.LUT R12, R12, UR7, RZ, 0x3c, !PT ;  /* 0x000000070c0c7c12 */ /* 0x000fe2000f8e3cff */
[----:B--23--:R-:W-:Y:S07]  /*3950*/  @!P1 BRA `(.L_x_71) ;  /* 0x0000004000789947 */ /* 0x00cfee0003800000 */
.L_x_178:
[C---:B------:R-:W-:Y:S01]  /*3960*/  LEA R4, R11.reuse, UR6, 0x4 ;  /* 0x000000060b047c11 */ /* 0x040fe2000f8e20ff */
[----:B--2---:R-:W-:Y:S01]  /*3970*/  VIADD R2, R2, 0x1c0 ;  /* 0x000001c002027836 */ /* 0x004fe20000000000 */
[----:B------:R-:W-:Y:S01]  /*3980*/  SEL R8, R8, RZ, P0 ;  /* 0x000000ff08087207 */ /* 0x000fe20000000000 */
[----:B------:R-:W-:-:S03]  /*3990*/  VIADD R11, R11, 0x1 ;  /* 0x000000010b0b7836 */ /* 0x000fc60000000000 */
[----:B------:R-:W2:Y:S01]  /*39a0*/  LDS.128 R4, [R4+0x240] ;  /* 0x0002400004047984 */ /* 0x000ea20000000c00 */
[----:B------:R-:W-:Y:S02]  /*39b0*/  PRMT R2, RZ, 0x654, R2 ;  /* 0x00000654ff027816 */ /* 0x000fe40000000002 */
[C---:B------:R-:W-:Y:S01]  /*39c0*/  ISETP.NE.AND P1, PT, R11.reuse, 0x2, PT ;  /* 0x000000020b00780c */ /* 0x040fe20003f25270 */
[----:B------:R-:W-:Y:S01]  /*39d0*/  @!PT LDS RZ, [RZ] ;  /* 0x00000000fffff984 */ /* 0x000fe20000000800 */
[----:B------:R-:W-:Y:S01]  /*39e0*/  @!PT LDS RZ, [RZ] ;  /* 0x00000000fffff984 */ /* 0x000fe20000000800 */
[----:B------:R-:W-:Y:S01]  /*39f0*/  @!PT LDS RZ, [RZ] ;  /* 0x00000000fffff984 */ /* 0x000fe20000000800 */
[----:B------:R-:W-:Y:S01]  /*3a00*/  @!PT LDS RZ, [RZ] ;  /* 0x00000000fffff984 */ /* 0x000fe20000000800 */
[----:B------:R3:W-:Y:S06]  /*3a10*/  MEMBAR.ALL.CTA ;  /* 0x0000000000007992 */ /* 0x0007ec0000008000 */
[----:B---3--:R-:W3:Y:S01]  /*3a20*/  FENCE.VIEW.ASYNC.S ;  /* 0x00000000000073c6 */ /* 0x008ee20000000000 */
[----:B------:R-:W-:Y:S01]  /*3a30*/  SEL R11, R11, RZ, P1 ;  /* 0x000000ff0b0b7207 */ /* 0x000fe20000800000 */
[----:B---3--:R3:W-:Y:S01]  /*3a40*/  SYNCS.ARRIVE.TRANS64.RED.A1T0 RZ, [R2+URZ], RZ ;  /* 0x000000ff02ff79a7 */ /* 0x0087e200081004ff */
[----:B--2---:R-:W-:-:S02]  /*3a50*/  LOP3.LUT P3, RZ, R6, 0x1, RZ, 0xc0, !PT ;  /* 0x0000000106ff7812 */ /* 0x004fc4000786c0ff */
[----:B------:R-:W-:-:S04]  /*3a60*/  SEL R5, RZ, 0x1, P1 ;  /* 0x00000001ff057807 */ /* 0x000fc80000800000 */
[----:B------:R-:W-:Y:S02]  /*3a70*/  LOP3.LUT R10, R10, R5, RZ, 0x3c, !PT ;  /* 0x000000050a0a7212 */ /* 0x000fe400078e3cff */
[----:B---3--:R-:W-:-:S04]  /*3a80*/  SEL R2, RZ, 0x1, P0 ;  /* 0x00000001ff027807 */ /* 0x008fc80000000000 */
[----:B------:R-:W-:Y:S01]  /*3a90*/  LOP3.LUT R9, R9, R2, RZ, 0x3c, !PT ;  /* 0x0000000209097212 */ /* 0x000fe200078e3cff */
[----:B------:R-:W-:Y:S06]  /*3aa0*/  @P3 BRA `(.L_x_72) ;  /* 0xfffffffc002c3947 */ /* 0x000fec000383ffff */
[----:B------:R-:W-:Y:S01]  /*3ab0*/  ULEA UR4, UR5, UR6, 0x3 ;  /* 0x0000000605047291 */ /* 0x000fe2000f8e18ff */
[----:B------:R-:W-:-:S08]  /*3ac0*/  SHF.L.U32 R3, R12, 0x1f, RZ ;  /* 0x0000001f0c037819 */ /* 0x000fd000000006ff */
[----:B------:R-:W2:Y:S02]  /*3ad0*/  SYNCS.PHASECHK.TRANS64 P0, [UR4+0x1c0], R3 ;  /* 0x0001c003ff0075a7 */ /* 0x000ea40008001004 */
[----:B--2---:R-:W-:Y:S05]  /*3ae0*/  @P0 BRA `(.L_x_73) ;  /* 0x0000000000080947 */ /* 0x004fea0003800000 */
[----:B------:R-:W2:Y:S02]  /*3af0*/  SYNCS.PHASECHK.TRANS64.TRYWAIT P0, [UR4+0x1c0], R3 ;  /* 0x0001c003ff0075a7 */ /* 0x000ea40008001104 */
[----:B--2---:R-:W-:Y:S05]  /*3b00*/  @!P0 BRA `(.L_x_74) ;  /* 0x0000004000208947 */ /* 0x004fea0003800000 */
.L_x_73:
[----:B------:R-:W-:-:S04]  /*3b10*/  UIADD3 UR7, UPT, UPT, UR5, 0x1, URZ ;  /* 0x0000000105077890 */ /* 0x000fc8000fffe0ff */
[----:B------:R-:W-:-:S04]  /*3b20*/  UISETP.NE.AND UP0, UPT, UR7, 0x2, UPT ;  /* 0x000000020700788c */ /* 0x000fc8000bf05270 */
[----:B------:R-:W-:Y:S02]  /*3b30*/  USEL UR8, URZ, 0x1, UP0 ;  /* 0x00000001ff087887 */ /* 0x000fe40008000000 */
[----:B------:R-:W-:-:S04]  /*3b40*/  USEL UR7, UR7, URZ, UP0 ;  /* 0x000000ff07077287 */ /* 0x000fc80008000000 */
[----:B------:R-:W-:Y:S01]  /*3b50*/  ULEA UR7, UR7, UR6, 0x3 ;  /* 0x0000000607077291 */ /* 0x000fe2000f8e18ff */
[----:B--2---:R-:W-:-:S04]  /*3b60*/  LOP3.LUT R3, R12, UR8, RZ, 0x3c, !PT ;  /* 0x000000080c037c12 */ /* 0x004fc8000f8e3cff */
[----:B------:R-:W-:-:S04]  /*3b70*/  SHF.L.U32 R0, R3, 0x1f, RZ ;  /* 0x0000001f03007819 */ /* 0x000fc800000006ff */
[----:B------:R-:W2:Y:S02]  /*3b80*/  SYNCS.PHASECHK.TRANS64 P0, [UR7+0x1c0], R0 ;  /* 0x0001c000ff0075a7 */ /* 0x000ea40008001007 */
[----:B-12---:R-:W-:Y:S05]  /*3b90*/  @P0 EXIT ;  /* 0x000000000000094d */ /* 0x006fea0003800000 */
[----:B------:R-:W-:Y:S02]  /*3ba0*/  SHF.L.U32 R3, R3, 0x1f, RZ ;  /* 0x0000001f03037819 */ /* 0x000fe400000006ff */
[----:B------:R-:W-:-:S07]  /*3bb0*/  MOV R0, UR7 ;  /* 0x0000000700007c02 */ /* 0x000fce0008000f00 */
.L_x_75:
[----:B-1----:R1:W2:Y:S02]  /*3bc0*/  SYNCS.PHASECHK.TRANS64.TRYWAIT P0, [R0+URZ+0x1c0], R3 ;  /* 0x0001c003000075a7 */ /* 0x0022a400080011ff */
[----:B--2---:R-:W-:Y:S05]  /*3bd0*/  @!P0 NANOSLEEP.SYNCS 0x989680 ;  /* 0x009896800000895d */ /* 0x004fea0003900000 */
[----:B------:R-:W2:Y:S02]  /*3be0*/  @!P0 SYNCS.PHASECHK.TRANS64 P0, [R0+URZ+0x1c0], R3 ;  /* 0x0001c003000085a7 */ /* 0x000ea400080010ff */
[----:B--2---:R-:W-:Y:S05]  /*3bf0*/  @P0 EXIT ;  /* 0x000000000000094d */ /* 0x004fea0003800000 */
[----:B------:R-:W-:Y:S05]  /*3c00*/  BRA `(.L_x_75) ;  /* 0xfffffffc00ec7947 */ /* 0x000fea000383ffff */
.L_x_68:
[----:B------:R-:W-:Y:S05]  /*3c10*/  BRA.U UP5, `(.L_x_76) ;  /* 0x0000000d05d47547 */ /* 0x000fea000b800000 */
[----:B------:R-:W-:Y:S01]  /*3c20*/  UMOV UR4, 0x40 ;  /* 0x0000004000047882 */ /* 0x000fe20000000000 */
[----:B------:R-:W-:Y:S01]  /*3c30*/  NOP ;  /* 0x0000000000007918 */ /* 0x000fe20000000000 */
[----:B------:R-:W-:Y:S01]  /*3c40*/  ULEA UR5, UR47, UR4, 0x18 ;  /* 0x000000042f057291 */ /* 0x000fe2000f8ec0ff */
[----:B------:R-:W-:Y:S02]  /*3c50*/  UMOV UR6, 0x400 ;  /* 0x0000040000067882 */ /* 0x000fe40000000000 */
[----:B------:R-:W-:-:S06]  /*3c60*/  ULEA UR6, UR47, UR6, 0x18 ;  /* 0x000000062f067291 */ /* 0x000fcc000f8ec0ff */
[----:B------:R-:W2:Y:S02]  /*3c70*/  LDS.U8 R0, [UR5+0x1c] ;  /* 0x00001c05ff007984 */ /* 0x000ea40008000000 */
[----:B--2---:R-:W-:-:S13]  /*3c80*/  ISETP.NE.AND P0, PT, R0, RZ, PT ;  /* 0x000000ff0000720c */ /* 0x004fda0003f05270 */
[----:B------:R-:W-:Y:S05]  /*3c90*/  @P0 BRA `(.L_x_77) ;  /* 0x0000000000580947 */ /* 0x000fea0003800000 */
[----:B------:R-:W-:-:S13]  /*3ca0*/  ELECT P0, URZ, PT ;  /* 0x0000000000ff782f */ /* 0x000fda0003800000 */
[----:B------:R-:W-:Y:S05]  /*3cb0*/  @!P0 BRA `(.L_x_78) ;  /* 0x0000000000608947 */ /* 0x000fea0003800000 */
[----:B------:R-:W-:Y:S01]  /*3cc0*/  UMOV UR4, 0x10 ;  /* 0x0000001000047882 */ /* 0x000fe20000000000 */
[----:B------:R-:W-:Y:S01]  /*3cd0*/  HFMA2 R0, -RZ, RZ, 0, 5.9604644775390625e-08 ;  /* 0x00000001ff007431 */ /* 0x000fe200000001ff */
[----:B------:R-:W-:-:S03]  /*3ce0*/  MOV R3, 0xffff ;  /* 0x0000ffff00037802 */ /* 0x000fc60000000f00 */
[----:B------:R-:W-:Y:S04]  /*3cf0*/  DEPBAR.LE SB2, 0x36 ;  /* 0x0000ad800000791a */ /* 0x000fe80000000000 */
[----:B------:R-:W2:Y:S02]  /*3d00*/  UTCATOMSWS.FIND_AND_SET.ALIGN UP0, UR4, UR4 ;  /* 0x00000004000475e3 */ /* 0x000ea40008000800 */
[----:B--2---:R-:W-:Y:S01]  /*3d10*/  MOV R4, UR4 ;  /* 0x0000000400047c02 */ /* 0x004fe20008000f00 */
[----:B------:R-:W-:Y:S06]  /*3d20*/  BRA.U UP0, `(.L_x_79) ;  /* 0x0000000100187547 */ /* 0x000fec000b800000 */
.L_x_80:
[----:B------:R-:W-:Y:S05]  /*3d30*/  NANOSLEEP 0x64 ;  /* 0x000000640000795d */ /* 0x000fea0003800000 */
[----:B------:R-:W-:-:S05]  /*3d40*/  UMOV UR4, 0x10 ;  /* 0x0000001000047882 */ /* 0x000fca0000000000 */
[----:B------:R-:W-:Y:S04]  /*3d50*/  DEPBAR.LE SB2, 0x36 ;  /* 0x0000ad800000791a */ /* 0x000fe80000000000 */
[----:B------:R-:W2:Y:S02]  /*3d60*/  UTCATOMSWS.FIND_AND_SET.ALIGN UP0, UR4, UR4 ;  /* 0x00000004000475e3 */ /* 0x000ea40008000800 */
[----:B--2---:R-:W-:Y:S01]  /*3d70*/  MOV R4, UR4 ;  /* 0x0000000400047c02 */ /* 0x004fe20008000f00 */
[----:B------:R-:W-:Y:S05]  /*3d80*/  BRA.U !UP0, `(.L_x_80) ;  /* 0xfffffffd08e87547 */ /* 0x000fea000b83ffff */
.L_x_79:
[-C--:B------:R-:W-:Y:S02]  /*3d90*/  SHF.L.U32 R3, R3, R4.reuse, RZ ;  /* 0x0000000403037219 */ /* 0x080fe400000006ff */
[----:B------:R-:W-:Y:S01]  /*3da0*/  SHF.L.U32 R0, R0, R4, RZ ;  /* 0x0000000400007219 */ /* 0x000fe200000006ff */
[----:B------:R-:W-:Y:S02]  /*3db0*/  IMAD.SHL.U32 R4, R4, 0x20, RZ ;  /* 0x0000002004047824 */ /* 0x000fe400078e00ff */
[----:B------:R2:W-:Y:S04]  /*3dc0*/  ATOMS.OR RZ, [UR5+0x14], R3 ;  /* 0x00001403ffff798c */ /* 0x0005e8000b000005 */
[----:B------:R2:W-:Y:S04]  /*3dd0*/  ATOMS.OR RZ, [UR5+0x18], R0 ;  /* 0x00001800ffff798c */ /* 0x0005e8000b000005 */
[----:B------:R2:W-:Y:S01]  /*3de0*/  STS [UR6+0x260], R4 ;  /* 0x00026004ff007988 */ /* 0x0005e20008000806 */
[----:B------:R-:W-:Y:S05]  /*3df0*/  BRA `(.L_x_78) ;  /* 0x0000000000107947 */ /* 0x000fea0003800000 */
.L_x_77:
[----:B------:R-:W-:Y:S02]  /*3e00*/  MOV R0, 0xffffffff ;  /* 0xffffffff00007802 */ /* 0x000fe40000000f00 */
[----:B------:R-:W-:-:S03]  /*3e10*/  MOV R4, 0x3e40 ;  /* 0x00003e4000047802 */ /* 0x000fc60000000f00 */
[----:B------:R2:W-:Y:S04]  /*3e20*/  STS [UR6+0x260], R0 ;  /* 0x00026000ff007988 */ /* 0x0005e80008000806 */
[----:B-12--5:R-:W-:Y:S05]  /*3e30*/  CALL.REL.NOINC `($__internal_1_$__cuda_sm10x_tcgen05_guardrail_trap_phase_invalid_during_alloc) ;  /* 0x0000004000bc7944 */ /* 0x026fea0003c00000 */
.L_x_78:
[----:B------:R-:W-:Y:S05]  /*3e40*/  WARPSYNC.ALL ;  /* 0x0000000000007948 */ /* 0x000fea0003800000 */
[----:B------:R-:W3:Y:S01]  /*3e50*/  S2UR UR4, SR_CgaCtaId ;  /* 0x00000000000479c3 */ /* 0x000ee20000008800 */
[----:B------:R-:W-:Y:S01]  /*3e60*/  UMOV UR26, 0x400 ;  /* 0x00000400001a7882 */ /* 0x000fe20000000000 */
[----:B------:R-:W-:-:S06]  /*3e70*/  NOP ;  /* 0x0000000000007918 */ /* 0x000fcc0000000000 */
[----:B------:R-:W-:Y:S06]  /*3e80*/  BAR.ARV 0x6, 0xa0 ;  /* 0x0182800000007b1d */ /* 0x000fec0000002000 */
[----:B------:R-:W4:Y:S01]  /*3e90*/  LDCU UR5, c[0x0][0x38c] ;  /* 0x00007180ff0577ac */ /* 0x000f220008000800 */
[----:B------:R-:W-:Y:S01]  /*3ea0*/  LOP3.LUT R2, R2, 0xffff, RZ, 0xc0, !PT ;  /* 0x0000ffff02027812 */ /* 0x000fe200078ec0ff */
[----:B------:R-:W-:Y:S01]  /*3eb0*/  IMAD.MOV.U32 R11, RZ, RZ, 0x1 ;  /* 0x00000001ff0b7424 */ /* 0x000fe200078e00ff */
[----:B------:R-:W-:Y:S01]  /*3ec0*/  CS2R R8, SRZ ;  /* 0x0000000000087805 */ /* 0x000fe2000001ff00 */
[----:B------:R-:W1:Y:S01]  /*3ed0*/  LDCU UR7, c[0x0][0x38c] ;  /* 0x00007180ff0777ac */ /* 0x000e620008000800 */
[----:B------:R-:W-:Y:S01]  /*3ee0*/  R2UR UR27, R2 ;  /* 0x00000000021b72ca */ /* 0x000fe200000e0000 */
[----:B------:R-:W-:Y:S01]  /*3ef0*/  IMAD.MOV.U32 R10, RZ, RZ, RZ ;  /* 0x000000ffff0a7224 */ /* 0x000fe200078e00ff */
[----:B------:R-:W-:Y:S01]  /*3f00*/  UMOV UR30, URZ ;  /* 0x000000ff001e7c82 */ /* 0x000fe20008000000 */
[----:B------:R-:W-:Y:S01]  /*3f10*/  UMOV UR24, URZ ;  /* 0x000000ff00187c82 */ /* 0x000fe20008000000 */
[----:B---3--:R-:W-:Y:S01]  /*3f20*/  ULEA UR26, UR4, UR26, 0x18 ;  /* 0x0000001a041a7291 */ /* 0x008fe2000f8ec0ff */
[----:B------:R-:W-:Y:S01]  /*3f30*/  UMOV UR38, 0x0 ;  /* 0x0000000000267882 */ /* 0x000fe20000000000 */
[----:B------:R-:W-:-:S02]  /*3f40*/  UMOV UR39, 0x4020010 ;  /* 0x0402001000277882 */ /* 0x000fc40000000000 */
[----:B------:R-:W-:Y:S02]  /*3f50*/  UIADD3 UR4, UPT, UPT, UR26, 0xb00, URZ ;  /* 0x00000b001a047890 */ /* 0x000fe4000fffe0ff */
[----:B------:R-:W-:Y:S02]  /*3f60*/  UIADD3 UR6, UPT, UPT, UR26, 0x30b00, URZ ;  /* 0x00030b001a067890 */ /* 0x000fe4000fffe0ff */
[----:B----4-:R-:W-:Y:S01]  /*3f70*/  UIADD3 UR5, UPT, UPT, UR5, 0x3f, URZ ;  /* 0x0000003f05057890 */ /* 0x010fe2000fffe0ff */
[----:B--2---:R-:W2:Y:S01]  /*3f80*/  LDS R0, [UR26+0x260] ;  /* 0x0002601aff007984 */ /* 0x004ea20008000800 */
[----:B-1----:R-:W-:Y:S01]  /*3f90*/  UMOV UR36, 0x0 ;  /* 0x0000000000247882 */ /* 0x002fe20000000000 */
[----:B------:R-:W-:Y:S01]  /*3fa0*/  UMOV UR37, 0x4020010 ;  /* 0x0402001000257882 */ /* 0x000fe20000000000 */
[----:B------:R-:W-:Y:S02]  /*3fb0*/  USHF.R.S32.HI UR40, URZ, 0x1f, UR5 ;  /* 0x0000001fff287899 */ /* 0x000fe40008011405 */
[----:B------:R-:W-:-:S02]  /*3fc0*/  UISETP.GE.AND UP4, UPT, UR7, 0x1, UPT ;  /* 0x000000010700788c */ /* 0x000fc4000bf86270 */
[----:B------:R-:W-:Y:S02]  /*3fd0*/  ULEA.HI UR40, UR40, UR5, URZ, 0x6 ;  /* 0x0000000528287291 */ /* 0x000fe4000f8f30ff */
[----:B------:R-:W-:Y:S02]  /*3fe0*/  USHF.R.U32.HI UR5, URZ, 0x4, UR4 ;  /* 0x00000004ff057899 */ /* 0x000fe40008011604 */
[----:B------:R-:W-:Y:S02]  /*3ff0*/  USHF.R.S32.HI UR40, URZ, 0x6, UR40 ;  /* 0x00000006ff287899 */ /* 0x000fe40008011428 */
[----:B------:R-:W-:Y:S02]  /*4000*/  USHF.R.U32.HI UR4, URZ, 0x4, UR6 ;  /* 0x00000004ff047899 */ /* 0x000fe40008011606 */
[----:B------:R-:W-:Y:S02]  /*4010*/  UISETP.LT.AND UP0, UPT, UR40, 0x1, UPT ;  /* 0x000000012800788c */ /* 0x000fe4000bf01270 */
[----:B------:R-:W-:-:S02]  /*4020*/  ULOP3.LUT UR5, UR5, 0x3fff, URZ, 0xc0, !UPT ;  /* 0x00003fff05057892 */ /* 0x000fc4000f8ec0ff */
[----:B------:R-:W-:Y:S02]  /*4030*/  ULOP3.LUT UR4, UR4, 0x3fff, URZ, 0xc0, !UPT ;  /* 0x00003fff04047892 */ /* 0x000fe4000f8ec0ff */
[----:B------:R-:W-:Y:S02]  /*4040*/  USEL UR41, UR40, 0x1, !UP0 ;  /* 0x0000000128297887 */ /* 0x000fe4000c000000 */
[----:B------:R-:W-:Y:S02]  /*4050*/  ULOP3.LUT UR28, UR5, 0x10000, URZ, 0xfc, !UPT ;  /* 0x00010000051c7892 */ /* 0x000fe4000f8efcff */
[----:B------:R-:W-:Y:S02]  /*4060*/  ULOP3.LUT UR29, UR4, 0x10000, URZ, 0xfc, !UPT ;  /* 0x00010000041d7892 */ /* 0x000fe4000f8efcff */
[----:B------:R-:W-:Y:S01]  /*4070*/  UIADD3 UR41, UPT, UPT, -UR41, URZ, URZ ;  /* 0x000000ff29297290 */ /* 0x000fe2000fffe1ff */
[----:B------:R-:W-:Y:S01]  /*4080*/  UMOV UR34, 0x0 ;  /* 0x0000000000227882 */ /* 0x000fe20000000000 */
[----:B------:R-:W-:Y:S01]  /*4090*/  UMOV UR35, 0x4020010 ;  /* 0x0402001000237882 */ /* 0x000fe20000000000 */
[----:B------:R-:W-:Y:S01]  /*40a0*/  UMOV UR32, 0x0 ;  /* 0x0000000000207882 */ /* 0x000fe20000000000 */
[----:B------:R-:W-:Y:S01]  /*40b0*/  UMOV UR33, 0x4020010 ;  /* 0x0402001000217882 */ /* 0x000fe20000000000 */
[----:B--2---:R-:W-:-:S15]  /*40c0*/  R2UR UR42, R0 ;  /* 0x00000000002a72ca */ /* 0x004fde00000e0000 */
.L_x_87:
[----:B------:R-:W-:Y:S02]  /*40d0*/  LEA R0, R10, UR26, 0x3 ;  /* 0x0000001a0a007c11 */ /* 0x000fe4000f8e18ff */
[----:B------:R-:W-:Y:S02]  /*40e0*/  SHF.L.U32 R5, R9, 0x1f, RZ ;  /* 0x0000001f09057819 */ /* 0x000fe400000006ff */
[----:B------:R-:W-:Y:S01]  /*40f0*/  PLOP3.LUT P0, PT, PT, PT, UP4, 0x80, 0x8 ;  /* 0x000000000008781c */ /* 0x000fe20003f0f048 */
[----:B------:R-:W-:Y:S01]  /*4100*/  VIADD R3, R0, 0x1c0 ;  /* 0x000001c000037836 */ /* 0x000fe20000000000 */
[----:B-1----:R-:W1:Y:S02]  /*4110*/  SYNCS.PHASECHK.TRANS64.TRYWAIT P1, [R0+URZ+0x1b0], R5 ;  /* 0x0001b005000075a7 */ /* 0x002e6400080211ff */
[----:B-1-3--:R-:W-:Y:S09]  /*4120*/  @!P1 BRA `(.L_x_81) ;  /* 0x0000003800b09947 */ /* 0x00aff20003800000 */
.L_x_180:
[----:B------:R-:W-:Y:S01]  /*4130*/  LEA R4, R10, UR26, 0x4 ;  /* 0x0000001a0a047c11 */ /* 0x000fe2000f8e20ff */
[----:B------:R-:W-:Y:S01]  /*4140*/  @UP4 ULEA UR4, UR24, UR26, 0x3 ;  /* 0x0000001a18044291 */ /* 0x000fe2000f8e18ff */
[----:B------:R-:W-:Y:S01]  /*4150*/  PLOP3.LUT P2, PT, PT, PT, PT, 0x80, 0x8 ;  /* 0x000000000008781c */ /* 0x000fe20003f4f070 */
[----:B------:R-:W-:Y:S01]  /*4160*/  ULEA UR31, UR30, UR26, 0x3 ;  /* 0x0000001a1e1f7291 */ /* 0x000fe2000f8e18ff */
[----:B------:R-:W-:Y:S02]  /*4170*/  PRMT R3, RZ, 0x654, R3 ;  /* 0x00000654ff037816 */ /* 0x000fe40000000003 */
[----:B-1----:R-:W1:Y:S01]  /*4180*/  LDS.128 R4, [R4+0x240] ;  /* 0x0002400004047984 */ /* 0x002e620000000c00 */
[----:B------:R-:W-:Y:S02]  /*4190*/  @P0 SHF.L.U32 R2, R8, 0x1f, RZ ;  /* 0x0000001f08020819 */ /* 0x000fe400000006ff */
[----:B------:R-:W-:Y:S01]  /*41a0*/  SHF.L.U32 R0, R11, 0x1f, RZ ;  /* 0x0000001f0b007819 */ /* 0x000fe200000006ff */
[----:B------:R-:W-:Y:S01]  /*41b0*/  @!PT LDS RZ, [RZ] ;  /* 0x00000000fffff984 */ /* 0x000fe20000000800 */
[----:B------:R-:W-:Y:S01]  /*41c0*/  @!PT LDS RZ, [RZ] ;  /* 0x00000000fffff984 */ /* 0x000fe20000000800 */
[----:B------:R-:W-:Y:S01]  /*41d0*/  @!PT LDS RZ, [RZ] ;  /* 0x00000000fffff984 */ /* 0x000fe20000000800 */
[----:B------:R-:W-:Y:S01]  /*41e0*/  @!PT LDS RZ, [RZ] ;  /* 0x00000000fffff984 */ /* 0x000fe20000000800 */
[----:B------:R2:W-:Y:S06]  /*41f0*/  MEMBAR.ALL.CTA ;  /* 0x0000000000007992 */ /* 0x0005ec0000008000 */
[----:B--2---:R-:W2:Y:S02]  /*4200*/  FENCE.VIEW.ASYNC.S ;  /* 0x00000000000073c6 */ /* 0x004ea40000000000 */
[----:B--2---:R2:W-:Y:S01]  /*4210*/  SYNCS.ARRIVE.TRANS64.RED.A1T0 RZ, [R3+URZ], RZ ;  /* 0x000000ff03ff79a7 */ /* 0x0045e200081004ff */
[----:B------:R2:W3:Y:S01]  /*4220*/  @P0 SYNCS.PHASECHK.TRANS64.TRYWAIT P2, [UR4], R2 ;  /* 0x00000002ff0005a7 */ /* 0x0004e20008041104 */
[----:B------:R-:W-:Y:S01]  /*4230*/  ULEA.HI UR4, UR30, UR30, URZ, 0x1 ;  /* 0x0000001e1e047291 */ /* 0x000fe2000f8f08ff */
[----:B-1----:R-:W-:-:S03]  /*4240*/  LOP3.LUT P1, RZ, R6, 0x1, RZ, 0xc0, !PT ;  /* 0x0000000106ff7812 */ /* 0x002fc6000782c0ff */
[----:B------:R-:W-:Y:S02]  /*4250*/  USHF.L.U32 UR11, UR4, 0x2, URZ ;  /* 0x00000002040b7899 */ /* 0x000fe400080006ff */
[----:B------:R-:W-:Y:S02]  /*4260*/  ULOP3.LUT UR4, UR4, 0xffe, URZ, 0xc0, !UPT ;  /* 0x00000ffe04047892 */ /* 0x000fe4000f8ec0ff */
[----:B------:R-:W-:Y:S02]  /*4270*/  ULOP3.LUT UR11, UR11, 0xfffffff8, URZ, 0xc0, !UPT ;  /* 0xfffffff80b0b7892 */ /* 0x000fe4000f8ec0ff */
[----:B------:R-:W-:Y:S02]  /*4280*/  UIADD3 UR4, UPT, UPT, -UR4, UR30, URZ ;  /* 0x0000001e04047290 */ /* 0x000fe4000fffe1ff */
[----:B------:R-:W-:Y:S01]  /*4290*/  UIADD3 UR11, UPT, UPT, UR42, UR11, URZ ;  /* 0x0000000b2a0b7290 */ /* 0x000fe2000fffe0ff */
[----:B------:R-:W1:Y:S03]  /*42a0*/  SYNCS.PHASECHK.TRANS64.TRYWAIT P0, [UR31+0x1f0], R0 ;  /* 0x0001f000ff0075a7 */ /* 0x000e66000800111f */
[----:B------:R-:W-:Y:S01]  /*42b0*/  ULEA UR11, UR4, UR11, 0x14 ;  /* 0x0000000b040b7291 */ /* 0x000fe2000f8ea0ff */
[----:B-123--:R-:W-:Y:S11]  /*42c0*/  @!P0 BRA `(.L_x_82) ;  /* 0x00000038005c8947 */ /* 0x00eff60003800000 */
.L_x_182:
[----:B------:R-:W-:Y:S01]  /*42d0*/  IADD3 R10, PT, PT, R10, 0x1, RZ ;  /* 0x000000010a0a7810 */ /* 0x000fe20007ffe0ff */
[----:B------:R-:W-:Y:S06]  /*42e0*/  BRA.U !UP4, `(.L_x_83) ;  /* 0x000000010cc07547 */ /* 0x000fec000b800000 */
[----:B------:R-:W-:Y:S01]  /*42f0*/  UPLOP3.LUT UP2, UPT, UPT, UPT, UPT, 0x40, 0x4 ;  /* 0x000000000004789c */ /* 0x000fe20003f4e870 */
[----:B------:R-:W-:Y:S01]  /*4300*/  UMOV UR23, UR41 ;  /* 0x0000002900177c82 */ /* 0x000fe20008000000 */
[----:B------:R-:W-:Y:S01]  /*4310*/  UMOV UR22, UR40 ;  /* 0x0000002800167c82 */ /* 0x000fe20008000000 */
[----:B------:R-:W-:-:S08]  /*4320*/  UMOV UR10, UR24 ;  /* 0x00000018000a7c82 */ /* 0x000fd00008000000 */
.L_x_86:
[----:B------:R-:W-:Y:S02]  /*4330*/  UIADD3 UR23, UPT, UPT, UR23, 0x1, URZ ;  /* 0x0000000117177890 */ /* 0x000fe4000fffe0ff */
[----:B--2---:R-:W-:Y:S02]  /*4340*/  ULEA UR5, UR10, UR26, 0x3 ;  /* 0x0000001a0a057291 */ /* 0x004fe4000f8e18ff */
[----:B------:R-:W-:Y:S01]  /*4350*/  UISETP.NE.AND UP3, UPT, UR23, URZ, UPT ;  /* 0x000000ff1700728c */ /* 0x000fe2000bf65270 */
[----:B---3--:R-:W-:Y:S10]  /*4360*/  @P2 BRA `(.L_x_84) ;  /* 0x00000000000c2947 */ /* 0x008ff40003800000 */
[----:B-1----:R-:W-:Y:S04]  /*4370*/  SHF.L.U32 R3, R8, 0x1f, RZ ;  /* 0x0000001f08037819 */ /* 0x002fe800000006ff */
[----:B------:R-:W1:Y:S02]  /*4380*/  SYNCS.PHASECHK.TRANS64.TRYWAIT P0, [UR5], R3 ;  /* 0x00000003ff0075a7 */ /* 0x000e640008001105 */
[----:B-1----:R-:W-:Y:S05]  /*4390*/  @!P0 BRA `(.L_x_85) ;  /* 0x0000003800408947 */ /* 0x002fea0003800000 */
.L_x_84:
[----:B------:R-:W-:Y:S01]  /*43a0*/  UISETP.NE.AND UP0, UPT, UR22, 0x1, UPT ;  /* 0x000000011600788c */ /* 0x000fe2000bf05270 */
[----:B------:R-:W-:Y:S01]  /*43b0*/  PLOP3.LUT P2, PT, PT, PT, PT, 0x80, 0x8 ;  /* 0x000000000008781c */ /* 0x000fe20003f4f070 */
[----:B------:R-:W-:Y:S02]  /*43c0*/  UIADD3 UR4, UPT, UPT, UR10, 0x1, URZ ;  /* 0x000000010a047890 */ /* 0x000fe4000fffe0ff */
[----:B------:R-:W-:Y:S02]  /*43d0*/  UIADD3 UR25, UPT, UPT, UR5, 0xc0, URZ ;  /* 0x000000c005197890 */ /* 0x000fe4000fffe0ff */
[----:B------:R-:W-:Y:S01]  /*43e0*/  UISETP.NE.AND UP1, UPT, UR4, 0x18, UPT ;  /* 0x000000180400788c */ /* 0x000fe2000bf25270 */
[----:B------:R-:W-:Y:S01]  /*43f0*/  PLOP3.LUT P0, PT, PT, PT, UP0, 0x80, 0x8 ;  /* 0x000000000008781c */ /* 0x000fe20003f0f008 */
[----:B------:R-:W-:Y:S02]  /*4400*/  UIADD3 UR22, UPT, UPT, UR22, -0x1, URZ ;  /* 0xffffffff16167890 */ /* 0x000fe4000fffe0ff */
[----:B------:R-:W-:Y:S02]  /*4410*/  USEL UR6, URZ, 0x1, UP1 ;  /* 0x00000001ff067887 */ /* 0x000fe40008800000 */
[----:B------:R-:W-:Y:S01]  /*4420*/  USEL UR24, UR4, URZ, UP1 ;  /* 0x000000ff04187287 */ /* 0x000fe20008800000 */
[----:B------:R-:W-:Y:S01]  /*4430*/  UMOV UR7, 0x40004000 ;  /* 0x4000400000077882 */ /* 0x000fe20000000000 */
[----:B------:R-:W-:Y:S02]  /*4440*/  UMOV UR5, 0x40004040 ;  /* 0x4000404000057882 */ /* 0x000fe40000000000 */
[----:B------:R-:W-:Y:S01]  /*4450*/  @UP0 ULEA UR4, UR24, UR26, 0x3 ;  /* 0x0000001a18040291 */ /* 0x000fe2000f8e18ff */
[----:B------:R-:W-:Y:S01]  /*4460*/  LOP3.LUT R8, R8, UR6, RZ, 0x3c, !PT ;  /* 0x0000000608087c12 */ /* 0x000fe2000f8e3cff */
[----:B------:R-:W-:Y:S01]  /*4470*/  ULEA UR6, UR10, UR29, 0x6 ;  /* 0x0000001d0a067291 */ /* 0x000fe2000f8e30ff */
[----:B------:R-:W-:Y:S02]  /*4480*/  UMOV UR21, 0x40004000 ;  /* 0x4000400000157882 */ /* 0x000fe40000000000 */
[----:B-1----:R-:W-:Y:S01]  /*4490*/  @P0 SHF.L.U32 R0, R8, 0x1f, RZ ;  /* 0x0000001f08000819 */ /* 0x002fe200000006ff */
[----:B------:R-:W-:Y:S02]  /*44a0*/  UIADD3 UR20, UPT, UPT, UR6, 0x2, URZ ;  /* 0x0000000206147890 */ /* 0x000fe4000fffe0ff */
[----:B------:R-:W-:Y:S01]  /*44b0*/  UIADD3 UR16, UPT, UPT, UR6, 0x4, URZ ;  /* 0x0000000406107890 */ /* 0x000fe2000fffe0ff */
[----:B------:R2:W3:Y:S01]  /*44c0*/  @P0 SYNCS.PHASECHK.TRANS64.TRYWAIT P2, [UR4], R0 ;  /* 0x00000000ff0005a7 */ /* 0x0004e20008041104 */
[----:B------:R-:W-:Y:S02]  /*44d0*/  ULEA UR4, UR10, UR28, 0x9 ;  /* 0x0000001c0a047291 */ /* 0x000fe4000f8e48ff */
[----:B------:R-:W-:Y:S02]  /*44e0*/  UIADD3 UR12, UPT, UPT, UR6, 0x6, URZ ;  /* 0x00000006060c7890 */ /* 0x000fe4000fffe0ff */
[----:B------:R-:W-:Y:S02]  /*44f0*/  UIADD3 UR18, UPT, UPT, UR4, 0x2, URZ ;  /* 0x0000000204127890 */ /* 0x000fe4000fffe0ff */
[----:B------:R-:W-:Y:S02]  /*4500*/  UIADD3 UR14, UPT, UPT, UR4, 0x4, URZ ;  /* 0x00000004040e7890 */ /* 0x000fe4000fffe0ff */
[----:B------:R-:W-:Y:S01]  /*4510*/  UIADD3 UR8, UPT, UPT, UR4, 0x6, URZ ;  /* 0x0000000604087890 */ /* 0x000fe2000fffe0ff */
[----:B------:R2:W-:Y:S01]  /*4520*/  UTCHMMA gdesc[UR4], gdesc[UR6], tmem[UR11], tmem[UR38], idesc[UR39], UP2 ;  /* 0x00ff2606040075ea */ /* 0x0005e2000900000b */
[----:B------:R-:W-:Y:S01]  /*4530*/  UPLOP3.LUT UP2, UPT, UPT, UPT, UPT, 0x80, 0x8 ;  /* 0x000000000008789c */ /* 0x000fe20003f4f070 */
[----:B------:R-:W-:Y:S01]  /*4540*/  UMOV UR19, 0x40004040 ;  /* 0x4000404000137882 */ /* 0x000fe20000000000 */
[----:B------:R-:W-:Y:S01]  /*4550*/  UMOV UR17, 0x40004000 ;  /* 0x4000400000117882 */ /* 0x000fe20000000000 */
[----:B------:R2:W-:Y:S01]  /*4560*/  UTCHMMA gdesc[UR18], gdesc[UR20], tmem[UR11], tmem[UR36], idesc[UR37], UPT ;  /* 0x00ff2414120075ea */ /* 0x0005e2000b80000b */
[----:B------:R-:W-:Y:S01]  /*4570*/  UMOV UR15, 0x40004040 ;  /* 0x40004040000f7882 */ /* 0x000fe20000000000 */
[----:B------:R-:W-:Y:S01]  /*4580*/  UMOV UR13, 0x40004000 ;  /* 0x40004000000d7882 */ /* 0x000fe20000000000 */
[----:B------:R-:W-:Y:S01]  /*4590*/  UMOV UR9, 0x40004040 ;  /* 0x4000404000097882 */ /* 0x000fe20000000000 */
[----:B------:R2:W-:Y:S01]  /*45a0*/  UTCHMMA gdesc[UR14], gdesc[UR16], tmem[UR11], tmem[UR34], idesc[UR35], UPT ;  /* 0x00ff22100e0075ea */ /* 0x0005e2000b80000b */
[----:B------:R2:W-:Y:S01]  /*45b0*/  UTCHMMA gdesc[UR8], gdesc[UR12], tmem[UR11], tmem[UR32], idesc[UR33], UPT ;  /* 0x00ff200c080075ea */ /* 0x0005e2000b80000b */
[----:B------:R2:W-:Y:S01]  /*45c0*/  UTCBAR.MULTICAST [UR25], URZ, UR27 ;  /* 0x000000ff190073e9 */ /* 0x0005e2000800081b */
[----:B------:R-:W-:Y:S01]  /*45d0*/  UMOV UR10, UR24 ;  /* 0x00000018000a7c82 */ /* 0x000fe20008000000 */
[----:B------:R-:W-:Y:S05]  /*45e0*/  BRA.U UP3, `(.L_x_86) ;  /* 0xfffffffd03507547 */ /* 0x000fea000b83ffff */
.L_x_83:
[----:B--2---:R-:W-:Y:S01]  /*45f0*/  UIADD3 UR4, UPT, UPT, UR30, 0x1, URZ ;  /* 0x000000011e047890 */ /* 0x004fe2000fffe0ff */
[C---:B------:R-:W-:Y:S01]  /*4600*/  ISETP.NE.AND P0, PT, R10.reuse, 0x2, PT ;  /* 0x000000020a00780c */ /* 0x040fe20003f05270 */
[----:B------:R-:W-:Y:S02]  /*4610*/  UIADD3 UR5, UPT, UPT, UR31, 0x1d0, URZ ;  /* 0x000001d01f057890 */ /* 0x000fe4000fffe0ff */
[----:B------:R-:W-:Y:S01]  /*4620*/  UISETP.NE.AND UP0, UPT, UR4, 0x4, UPT ;  /* 0x000000040400788c */ /* 0x000fe2000bf05270 */
[----:B-1----:R-:W-:Y:S02]  /*4630*/  SEL R0, RZ, 0x1, P0 ;  /* 0x00000001ff007807 */ /* 0x002fe40000000000 */
[----:B------:R-:W-:Y:S01]  /*4640*/  SEL R10, R10, RZ, P0 ;  /* 0x000000ff0a0a7207 */ /* 0x000fe20000000000 */
[----:B------:R-:W-:Y:S01]  /*4650*/  USEL UR6, URZ, 0x1, UP0 ;  /* 0x00000001ff067887 */ /* 0x000fe20008000000 */
[----:B------:R-:W-:Y:S01]  /*4660*/  LOP3.LUT R9, R9, R0, RZ, 0x3c, !PT ;  /* 0x0000000009097212 */ /* 0x000fe200078e3cff */
[----:B------:R-:W-:Y:S01]  /*4670*/  USEL UR30, UR4, URZ, UP0 ;  /* 0x000000ff041e7287 */ /* 0x000fe20008000000 */
[----:B------:R1:W-:Y:S03]  /*4680*/  UTCBAR [UR5], URZ ;  /* 0x000000ff050073e9 */ /* 0x0003e600080000ff */
[----:B------:R-:W-:Y:S01]  /*4690*/  LOP3.LUT R11, R11, UR6, RZ, 0x3c, !PT ;  /* 0x000000060b0b7c12 */ /* 0x000fe2000f8e3cff */
[----:B------:R-:W-:Y:S07]  /*46a0*/  @P1 BRA `(.L_x_87) ;  /* 0xfffffff800881947 */ /* 0x000fee000383ffff */
[----:B------:R-:W2:Y:S01]  /*46b0*/  S2UR UR8, SR_CgaCtaId ;  /* 0x00000000000879c3 */ /* 0x000ea20000008800 */
[----:B------:R-:W-:Y:S01]  /*46c0*/  ELECT P0, URZ, PT ;  /* 0x0000000000ff782f */ /* 0x000fe20003800000 */
[----:B------:R-:W-:Y:S01]  /*46d0*/  IMAD.MOV.U32 R0, RZ, RZ, 0x1 ;  /* 0x00000001ff007424 */ /* 0x000fe200078e00ff */
[----:B------:R-:W-:Y:S01]  /*46e0*/  UIADD3 UR26, UPT, UPT, UR26, 0x1f0, URZ ;  /* 0x000001f01a1a7890 */ /* 0x000fe2000fffe0ff */
[----:B------:R-:W-:Y:S01]  /*46f0*/  SHF.L.U32 R3, R11, 0x1f, RZ ;  /* 0x0000001f0b037819 */ /* 0x000fe200000006ff */
[----:B------:R-:W-:-:S03]  /*4700*/  UMOV UR4, 0x40 ;  /* 0x0000004000047882 */ /* 0x000fc60000000000 */
[----:B------:R-:W-:Y:S01]  /*4710*/  UVIRTCOUNT.DEALLOC.SMPOOL 0x80 ;  /* 0x000000800000784c */ /* 0x000fe20000000000 */
[----:B--2---:R-:W-:Y:S02]  /*4720*/  ULEA UR8, UR8, UR4, 0x18 ;  /* 0x0000000408087291 */ /* 0x004fe4000f8ec0ff */
[----:B------:R-:W-:-:S07]  /*4730*/  ULEA UR4, UR30, UR26, 0x3 ;  /* 0x0000001a1e047291 */ /* 0x000fce000f8e18ff */
[----:B------:R2:W-:Y:S02]  /*4740*/  @P0 STS.U8 [UR8+0x1c], R0 ;  /* 0x00001c00ff000988 */ /* 0x0005e40008000008 */
[----:B------:R-:W4:Y:S02]  /*4750*/  SYNCS.PHASECHK.TRANS64.TRYWAIT P0, [UR4], R3 ;  /* 0x00000003ff0075a7 */ /* 0x000f240008001104 */
[----:B--2-4-:R-:W-:Y:S05]  /*4760*/  @!P0 BRA `(.L_x_88) ;  /* 0x0000003400648947 */ /* 0x014fea0003800000 */
.L_x_185:
[----:B------:R-:W-:-:S04]  /*4770*/  UIADD3 UR4, UPT, UPT, UR30, 0x1, URZ ;  /* 0x000000011e047890 */ /* 0x000fc8000fffe0ff */
[----:B------:R-:W-:-:S04]  /*4780*/  UISETP.NE.AND UP0, UPT, UR4, 0x4, UPT ;  /* 0x000000040400788c */ /* 0x000fc8000bf05270 */
[----:B------:R-:W-:Y:S02]  /*4790*/  USEL UR6, URZ, 0x1, UP0 ;  /* 0x00000001ff067887 */ /* 0x000fe40008000000 */
[----:B------:R-:W-:-:S04]  /*47a0*/  USEL UR4, UR4, URZ, UP0 ;  /* 0x000000ff04047287 */ /* 0x000fc80008000000 */
[----:B-1----:R-:W-:Y:S01]  /*47b0*/  ULEA UR5, UR4, UR26, 0x3 ;  /* 0x0000001a04057291 */ /* 0x002fe2000f8e18ff */
[----:B------:R-:W-:-:S04]  /*47c0*/  LOP3.LUT R2, R11, UR6, RZ, 0x3c, !PT ;  /* 0x000000060b027c12 */ /* 0x000fc8000f8e3cff */
[----:B--2---:R-:W-:-:S04]  /*47d0*/  SHF.L.U32 R3, R2, 0x1f, RZ ;  /* 0x0000001f02037819 */ /* 0x004fc800000006ff */
[----:B------:R-:W1:Y:S02]  /*47e0*/  SYNCS.PHASECHK.TRANS64.TRYWAIT P0, [UR5], R3 ;  /* 0x00000003ff0075a7 */ /* 0x000e640008001105 */
[----:B-1----:R-:W-:Y:S05]  /*47f0*/  @!P0 BRA `(.L_x_89) ;  /* 0x0000003400588947 */ /* 0x002fea0003800000 */
.L_x_187:
        /* <DEDUP_REMOVED lines=9> */
.L_x_189:
[----:B------:R-:W-:-:S04]  /*4890*/  UIADD3 UR4, UPT, UPT, UR4, 0x1, URZ ;  /* 0x0000000104047890 */ /* 0x000fc8000fffe0ff */
[----:B------:R-:W-:-:S04]  /*48a0*/  UISETP.NE.AND UP0, UPT, UR4, 0x4, UPT ;  /* 0x000000040400788c */ /* 0x000fc8000bf05270 */
[----:B------:R-:W-:Y:S02]  /*48b0*/  USEL UR5, URZ, 0x1, UP0 ;  /* 0x00000001ff057887 */ /* 0x000fe40008000000 */
[----:B------:R-:W-:-:S04]  /*48c0*/  USEL UR4, UR4, URZ, UP0 ;  /* 0x000000ff04047287 */ /* 0x000fc80008000000 */
[----:B------:R-:W-:Y:S01]  /*48d0*/  ULEA UR4, UR4, UR26, 0x3 ;  /* 0x0000001a04047291 */ /* 0x000fe2000f8e18ff */
[----:B-1----:R-:W-:-:S04]  /*48e0*/  LOP3.LUT R3, R2, UR5, RZ, 0x3c, !PT ;  /* 0x0000000502037c12 */ /* 0x002fc8000f8e3cff */
[----:B------:R-:W-:-:S04]  /*48f0*/  SHF.L.U32 R3, R3, 0x1f, RZ ;  /* 0x0000001f03037819 */ /* 0x000fc800000006ff */
[----:B------:R-:W1:Y:S02]  /*4900*/  SYNCS.PHASECHK.TRANS64.TRYWAIT P0, [UR4], R3 ;  /* 0x00000003ff0075a7 */ /* 0x000e640008001104 */
[----:B-1----:R-:W-:Y:S05]  /*4910*/  @!P0 BRA `(.L_x_91) ;  /* 0x0000003400408947 */ /* 0x002fea0003800000 */
.L_x_191:
[----:B------:R-:W-:Y:S01]  /*4920*/  NOP ;  /* 0x0000000000007918 */ /* 0x000fe20000000000 */
[----:B-1----:R-:W1:Y:S01]  /*4930*/  LDS R0, [UR8+0x14] ;  /* 0x00001408ff007984 */ /* 0x002e620008000800 */
[----:B------:R-:W-:Y:S01]  /*4940*/  ULOP3.LUT UR4, UR42, 0xffff, URZ, 0xc0, !UPT ;  /* 0x0000ffff2a047892 */ /* 0x000fe2000f8ec0ff */
[----:B------:R-:W-:Y:S01]  /*4950*/  UMOV UR5, 0xffff ;  /* 0x0000ffff00057882 */ /* 0x000fe20000000000 */
[----:B------:R-:W-:Y:S02]  /*4960*/  UMOV UR6, 0x1 ;  /* 0x0000000100067882 */ /* 0x000fe40000000000 */
[----:B------:R-:W-:-:S04]  /*4970*/  USHF.R.U32.HI UR4, URZ, 0x5, UR4 ;  /* 0x00000005ff047899 */ /* 0x000fc80008011604 */
[----:B------:R-:W-:Y:S02]  /*4980*/  USHF.L.U32 UR5, UR5, UR4, URZ ;  /* 0x0000000405057299 */ /* 0x000fe400080006ff */
[----:B------:R-:W-:-:S04]  /*4990*/  USHF.L.U32 UR4, UR6, UR4, URZ ;  /* 0x0000000406047299 */ /* 0x000fc800080006ff */
[----:B-1----:R-:W-:-:S04]  /*49a0*/  LOP3.LUT R0, R0, UR5, RZ, 0xc0, !PT ;  /* 0x0000000500007c12 */ /* 0x002fc8000f8ec0ff */
[----:B------:R-:W-:-:S13]  /*49b0*/  ISETP.NE.AND P0, PT, R0, UR5, PT ;  /* 0x0000000500007c0c */ /* 0x000fda000bf05270 */
[----:B------:R-:W-:Y:S05]  /*49c0*/  @P0 BRA `(.L_x_92) ;  /* 0x0000000000580947 */ /* 0x000fea0003800000 */
[----:B------:R-:W1:Y:S02]  /*49d0*/  LDS R0, [UR8+0x18] ;  /* 0x00001808ff007984 */ /* 0x000e640008000800 */
[----:B-1----:R-:W-:-:S04]  /*49e0*/  LOP3.LUT R0, R0, UR4, RZ, 0xc0, !PT ;  /* 0x0000000400007c12 */ /* 0x002fc8000f8ec0ff */
[----:B------:R-:W-:-:S13]  /*49f0*/  ISETP.NE.AND P0, PT, R0, UR4, PT ;  /* 0x0000000400007c0c */ /* 0x000fda000bf05270 */
[----:B------:R-:W-:Y:S05]  /*4a00*/  @P0 BRA `(.L_x_93) ;  /* 0x00000000003c0947 */ /* 0x000fea0003800000 */
[----:B------:R-:W1:Y:S01]  /*4a10*/  S2R R2, SR_LANEID ;  /* 0x0000000000027919 */ /* 0x000e620000000000 */
[----:B------:R-:W-:Y:S01]  /*4a20*/  ULOP3.LUT UR5, URZ, UR5, URZ, 0x33, !UPT ;  /* 0x00000005ff057292 */ /* 0x000fe2000f8e33ff */
[----:B------:R-:W-:Y:S01]  /*4a30*/  LOP3.LUT R4, RZ, UR4, RZ, 0x33, !PT ;  /* 0x00000004ff047c12 */ /* 0x000fe2000f8e33ff */
[----:B------:R-:W-:Y:S02]  /*4a40*/  VOTEU.ANY UR4, UPT, PT ;  /* 0x0000000000047886 */ /* 0x000fe400038e0100 */
[----:B------:R-:W-:Y:S01]  /*4a50*/  UFLO.U32 UR4, UR4 ;  /* 0x00000004000472bd */ /* 0x000fe200080e0000 */
[----:B------:R-:W2:Y:S01]  /*4a60*/  REDUX UR6, R4 ;  /* 0x00000000040673c4 */ /* 0x000ea20000000000 */
[----:B------:R-:W-:-:S06]  /*4a70*/  IMAD.U32 R0, RZ, RZ, UR5 ;  /* 0x00000005ff007e24 */ /* 0x000fcc000f8e00ff */
[----:B------:R4:W-:Y:S01]  /*4a80*/  UTCATOMSWS.AND URZ, UR5 ;  /* 0x0000000500ff79e3 */ /* 0x0009e20008000000 */
[----:B------:R-:W3:Y:S01]  /*4a90*/  REDUX UR7, R0 ;  /* 0x00000000000773c4 */ /* 0x000ee20000000000 */
[----:B-1----:R-:W-:Y:S01]  /*4aa0*/  ISETP.EQ.U32.AND P0, PT, R2, UR4, PT ;  /* 0x0000000402007c0c */ /* 0x002fe2000bf02070 */
[----:B--2---:R-:W-:Y:S01]  /*4ab0*/  IMAD.U32 R2, RZ, RZ, UR6 ;  /* 0x00000006ff027e24 */ /* 0x004fe2000f8e00ff */
[----:B---3--:R-:W-:-:S11]  /*4ac0*/  MOV R3, UR7 ;  /* 0x0000000700037c02 */ /* 0x008fd60008000f00 */
[----:B------:R4:W-:Y:S04]  /*4ad0*/  @P0 ATOMS.AND RZ, [UR8+0x14], R3 ;  /* 0x00001403ffff098c */ /* 0x0009e8000a800008 */
[----:B------:R4:W-:Y:S01]  /*4ae0*/  @P0 ATOMS.AND RZ, [UR8+0x18], R2 ;  /* 0x00001802ffff098c */ /* 0x0009e2000a800008 */
[----:B------:R-:W-:Y:S05]  /*4af0*/  BRA `(.L_x_94) ;  /* 0x0000000000147947 */ /* 0x000fea0003800000 */
.L_x_93:
[----:B------:R-:W-:Y:S02]  /*4b00*/  MOV R2, 0x4b20 ;  /* 0x00004b2000027802 */ /* 0x000fe40000000f00 */
[----:B---3-5:R-:W-:Y:S05]  /*4b10*/  CALL.REL.NOINC `($__internal_0_$__cuda_sm10x_tcgen05_guardrail_trap_col_being_dealloced_not_returned_by_alloc) ;  /* 0x0000003400787944 */ /* 0x028fea0003c00000 */
[----:B------:R-:W-:Y:S05]  /*4b20*/  BRA `(.L_x_94) ;  /* 0x0000000000087947 */ /* 0x000fea0003800000 */
.L_x_92:
[----:B------:R-:W-:Y:S02]  /*4b30*/  MOV R2, 0x4b50 ;  /* 0x00004b5000027802 */ /* 0x000fe40000000f00 */
[----:B---3-5:R-:W-:Y:S05]  /*4b40*/  CALL.REL.NOINC `($__internal_2_$__cuda_sm10x_tcgen05_guardrail_trap_unallocated_columns_being_dealloced) ;  /* 0x0000003400847944 */ /* 0x028fea0003c00000 */
.L_x_94:
[----:B------:R-:W-:Y:S01]  /*4b50*/  NOP ;  /* 0x0000000000007918 */ /* 0x000fe20000000000 */
[----:B----4-:R-:W-:Y:S05]  /*4b60*/  EXIT ;  /* 0x000000000000794d */ /* 0x010fea0003800000 */
.L_x_76:
[----:B------:R-:W-:-:S09]  /*4b70*/  UISETP.NE.OR UP0, UPT, UR18, 0x3, !UP3 ;  /* 0x000000031200788c */ /* 0x000fd2000df05670 */
[----:B------:R-:W-:Y:S05]  /*4b80*/  BRA.U UP0, `(.L_x_95) ;  /* 0x0000000d00807547 */ /* 0x000fea000b800000 */
[----:B------:R-:W2:Y:S01]  /*4b90*/  LDCU.64 UR4, c[0x0][0x888] ;  /* 0x00011100ff0477ac */ /* 0x000ea20008000a00 */
[----:B------:R-:W3:Y:S01]  /*4ba0*/  LDC.64 R12, c[0x0][0x348] ;  /* 0x0000d200ff0c7b82 */ /* 0x000ee20000000a00 */
[----:B------:R-:W-:Y:S02]  /*4bb0*/  HFMA2 R9, -RZ, RZ, 0, 0 ;  /* 0x00000000ff097431 */ /* 0x000fe400000001ff */
[----:B------:R-:W-:Y:S01]  /*4bc0*/  IMAD.MOV.U32 R11, RZ, RZ, 0x1 ;  /* 0x00000001ff0b7424 */ /* 0x000fe200078e00ff */
[----:B------:R-:W4:Y:S01]  /*4bd0*/  LDCU UR30, c[0x0][0x370] ;  /* 0x00006e00ff1e77ac */ /* 0x000f220008000800 */
[----:B------:R-:W-:Y:S01]  /*4be0*/  IMAD.MOV.U32 R10, RZ, RZ, RZ ;  /* 0x000000ffff0a7224 */ /* 0x000fe200078e00ff */
[----:B------:R-:W-:Y:S01]  /*4bf0*/  MOV R8, 0x400 ;  /* 0x0000040000087802 */ /* 0x000fe20000000f00 */
[----:B------:R-:W4:Y:S01]  /*4c00*/  LDCU.128 UR32, c[0x0][0xb10] ;  /* 0x00016200ff2077ac */ /* 0x000f220008000c00 */
[----:B------:R-:W1:Y:S01]  /*4c10*/  LDCU UR27, c[0x0][0x374] ;  /* 0x00006e80ff1b77ac */ /* 0x000e620008000800 */
[----:B------:R-:W1:Y:S01]  /*4c20*/  LDCU.64 UR28, c[0x0][0x890] ;  /* 0x00011200ff1c77ac */ /* 0x000e620008000a00 */
[----:B--2---:R-:W-:Y:S01]  /*4c30*/  UISETP.NE.U32.AND UP0, UPT, UR4, URZ, UPT ;  /* 0x000000ff0400728c */ /* 0x004fe2000bf05070 */
[----:B------:R-:W2:Y:S01]  /*4c40*/  LDCU UR16, c[0x0][0xb0c] ;  /* 0x00016180ff1077ac */ /* 0x000ea20008000800 */
[----:B------:R-:W3:Y:S01]  /*4c50*/  LDCU UR39, c[0x0][0xb20] ;  /* 0x00016400ff2777ac */ /* 0x000ee20008000800 */
[----:B------:R-:W3:Y:S01]  /*4c60*/  LDCU UR4, c[0x0][0xb30] ;  /* 0x00016600ff0477ac */ /* 0x000ee20008000800 */
[----:B----4-:R-:W-:-:S02]  /*4c70*/  UIMAD.WIDE.U32 UR6, UR30, UR32, URZ ;  /* 0x000000201e0672a5 */ /* 0x010fc4000f8e00ff */
[----:B-1----:R-:W-:Y:S02]  /*4c80*/  UIMAD.WIDE.U32 UR8, UR27, UR35, URZ ;  /* 0x000000231b0872a5 */ /* 0x002fe4000f8e00ff */
[----:B------:R-:W-:Y:S02]  /*4c90*/  UISETP.NE.U32.AND UP6, UPT, UR28, URZ, UPT ;  /* 0x000000ff1c00728c */ /* 0x000fe4000bfc5070 */
[----:B------:R-:W-:Y:S01]  /*4ca0*/  UISETP.NE.AND.EX UP5, UPT, UR5, URZ, UPT, UP0 ;  /* 0x000000ff0500728c */ /* 0x000fe2000bfa5300 */
[----:B------:R-:W-:Y:S01]  /*4cb0*/  UMOV UR24, 0x400 ;  /* 0x0000040000187882 */ /* 0x000fe20000000000 */
[----:B------:R-:W-:Y:S01]  /*4cc0*/  UISETP.NE.AND UP0, UPT, UR41, 0x1, UPT ;  /* 0x000000012900788c */ /* 0x000fe2000bf05270 */
[----:B------:R-:W-:Y:S01]  /*4cd0*/  UMOV UR6, UR7 ;  /* 0x0000000700067c82 */ /* 0x000fe20008000000 */
[----:B------:R-:W-:Y:S01]  /*4ce0*/  UMOV UR31, UR9 ;  /* 0x00000009001f7c82 */ /* 0x000fe20008000000 */
[----:B------:R-:W-:Y:S02]  /*4cf0*/  USEL UR38, URZ, 0x1, UP4 ;  /* 0x00000001ff267887 */ /* 0x000fe4000a000000 */
[----:B--2---:R-:W-:Y:S01]  /*4d00*/  UISETP.NE.AND UP0, UPT, UR16, 0x1, UPT ;  /* 0x000000011000788c */ /* 0x004fe2000bf05270 */
[----:B------:R-:W-:Y:S01]  /*4d10*/  UMOV UR25, URZ ;  /* 0x000000ff00197c82 */ /* 0x000fe20008000000 */
[----:B------:R-:W-:-:S02]  /*4d20*/  UPLOP3.LUT UP4, UPT, UPT, UPT, UPT, 0x40, 0x4 ;  /* 0x000000000004789c */ /* 0x000fc40003f8e870 */
[----:B------:R-:W-:Y:S01]  /*4d30*/  UISETP.GE.AND UP2, UPT, UR41, 0x1, UPT ;  /* 0x000000012900788c */ /* 0x000fe2000bf46270 */
[----:B------:R-:W1:Y:S01]  /*4d40*/  LDCU.64 UR14, c[0x0][0xb28] ;  /* 0x00016500ff0e77ac */ /* 0x000e620008000a00 */
[----:B------:R-:W-:Y:S02]  /*4d50*/  ULEA UR24, UR47, UR24, 0x18 ;  /* 0x000000182f187291 */ /* 0x000fe4000f8ec0ff */
[----:B------:R-:W-:Y:S02]  /*4d60*/  UISETP.NE.AND.EX UP6, UPT, UR29, URZ, UPT, UP6 ;  /* 0x000000ff1d00728c */ /* 0x000fe4000bfc5360 */
[----:B------:R-:W-:Y:S02]  /*4d70*/  USHF.R.U32.HI UR37, URZ, UR33, UR6 ;  /* 0x00000021ff257299 */ /* 0x000fe40008011606 */
[----:B---3--:R-:W-:Y:S02]  /*4d80*/  USHF.R.U32.HI UR31, URZ, UR39, UR31 ;  /* 0x00000027ff1f7299 */ /* 0x008fe4000801161f */
[----:B------:R-:W-:-:S02]  /*4d90*/  UISETP.NE.AND UP0, UPT, UR34, 0x1, UPT ;  /* 0x000000012200788c */ /* 0x000fc4000bf05270 */
[----:B------:R-:W-:-:S11]  /*4da0*/  UISETP.NE.AND UP3, UPT, UR4, 0x1, UPT ;  /* 0x000000010400788c */ /* 0x000fd6000bf65270 */
.L_x_103:
[C---:B------:R-:W-:Y:S02]  /*4db0*/  LEA R3, R10.reuse, UR24, 0x3 ;  /* 0x000000180a037c11 */ /* 0x040fe4000f8e18ff */
[----:B------:R-:W-:Y:S02]  /*4dc0*/  SHF.L.U32 R0, R9, 0x1f, RZ ;  /* 0x0000001f09007819 */ /* 0x000fe400000006ff */
[----:B------:R-:W-:Y:S02]  /*4dd0*/  LEA R5, R10, UR24, 0x4 ;  /* 0x000000180a057c11 */ /* 0x000fe4000f8e20ff */
[----:B--2---:R-:W2:Y:S02]  /*4de0*/  SYNCS.PHASECHK.TRANS64.TRYWAIT P0, [R3+URZ+0x1b0], R0 ;  /* 0x0001b000030075a7 */ /* 0x004ea400080011ff */
[----:B--2---:R-:W-:Y:S05]  /*4df0*/  @!P0 BRA `(.L_x_96) ;  /* 0x0000003000208947 */ /* 0x004fea0003800000 */
.L_x_192:
[----:B------:R-:W3:Y:S01]  /*4e00*/  LDS.128 R4, [R5+0x240] ;  /* 0x0002400005047984 */ /* 0x000ee20000000c00 */
[----:B------:R-:W-:Y:S01]  /*4e10*/  UISETP.GE.AND UP0, UPT, UR41, 0x1, UPT ;  /* 0x000000012900788c */ /* 0x000fe2000bf06270 */
[----:B------:R-:W-:Y:S01]  /*4e20*/  @!PT LDS RZ, [RZ] ;  /* 0x00000000fffff984 */ /* 0x000fe20000000800 */
[----:B------:R-:W-:Y:S01]  /*4e30*/  @!PT LDS RZ, [RZ] ;  /* 0x00000000fffff984 */ /* 0x000fe20000000800 */
[----:B------:R-:W-:Y:S01]  /*4e40*/  @!PT LDS RZ, [RZ] ;  /* 0x00000000fffff984 */ /* 0x000fe20000000800 */
[----:B------:R-:W-:Y:S01]  /*4e50*/  @!PT LDS RZ, [RZ] ;  /* 0x00000000fffff984 */ /* 0x000fe20000000800 */
[----:B------:R4:W-:Y:S06]  /*4e60*/  MEMBAR.ALL.CTA ;  /* 0x0000000000007992 */ /* 0x0009ec0000008000 */
[----:B----4-:R-:W4:Y:S01]  /*4e70*/  FENCE.VIEW.ASYNC.S ;  /* 0x00000000000073c6 */ /* 0x010f220000000000 */
[----:B---3--:R-:W-:Y:S11]  /*4e80*/  LOP3.LUT P0, RZ, R6, 0x1, RZ, 0xc0, !PT ;  /* 0x0000000106ff7812 */ /* 0x008ff6000780c0ff */
[----:B------:R-:W-:Y:S02]  /*4e90*/  @!UPT UIADD3 URZ, UPT, UPT, URZ, URZ, URZ ;  /* 0x000000fffffff290 */ /* 0x000fe4000fffe0ff */
[----:B----4-:R-:W-:Y:S01]  /*4ea0*/  VOTEU.ANY UP2, P0 ;  /* 0x0000000000ff7886 */ /* 0x010fe20000040100 */
[----:B------:R-:W-:Y:S11]  /*4eb0*/  PLOP3.LUT P0, PT, PT, PT, UP2, 0x80, 0x8 ;  /* 0x000000000008781c */ /* 0x000ff60003f0f028 */
[----:B------:R-:W-:Y:S02]  /*4ec0*/  @!UPT UIADD3 URZ, UPT, UPT, URZ, URZ, URZ ;  /* 0x000000fffffff290 */ /* 0x000fe4000fffe0ff */
[----:B--2---:R-:W-:Y:S02]  /*4ed0*/  @P0 SHF.R.U32.HI R0, RZ, 0x10, R5 ;  /* 0x00000010ff000819 */ /* 0x004fe40000011605 */
[----:B------:R-:W-:Y:S02]  /*4ee0*/  @P0 MOV R2, R4 ;  /* 0x0000000400020202 */ /* 0x000fe40000000f00 */
[----:B------:R-:W-:Y:S01]  /*4ef0*/  @P0 R2UR UR4, R0 ;  /* 0x00000000000402ca */ /* 0x000fe200000e0000 */
[----:B------:R-:W-:Y:S01]  /*4f00*/  VIADD R0, R3, 0x1c0 ;  /* 0x000001c003007836 */ /* 0x000fe20000000000 */
[----:B------:R-:W-:Y:S02]  /*4f10*/  @P0 LOP3.LUT R4, R5, 0xffff, RZ, 0xc0, !PT ;  /* 0x0000ffff05040812 */ /* 0x000fe400078ec0ff */
[----:B------:R-:W-:Y:S02]  /*4f20*/  @P0 R2UR UR6, R2 ;  /* 0x00000000020602ca */ /* 0x000fe400000e0000 */
[----:B------:R-:W-:Y:S02]  /*4f30*/  PRMT R0, RZ, 0x654, R0 ;  /* 0x00000654ff007816 */ /* 0x000fe40000000000 */
[----:B------:R-:W-:Y:S02]  /*4f40*/  @P0 R2UR UR5, R4 ;  /* 0x00000000040502ca */ /* 0x000fe400000e0000 */
[----:B------:R2:W-:Y:S03]  /*4f50*/  SYNCS.ARRIVE.TRANS64.RED.A1T0 RZ, [R0+URZ], RZ ;  /* 0x000000ff00ff79a7 */ /* 0x0005e600081004ff */
[----:B------:R-:W-:Y:S04]  /*4f60*/  @UP2 UMOV UR26, UR4 ;  /* 0x00000004001a2c82 */ /* 0x000fe80008000000 */
[----:B------:R-:W-:Y:S04]  /*4f70*/  @UP2 UMOV UR13, UR6 ;  /* 0x00000006000d2c82 */ /* 0x000fe80008000000 */
[----:B------:R-:W-:Y:S01]  /*4f80*/  @UP2 UMOV UR7, UR5 ;  /* 0x0000000500072c82 */ /* 0x000fe20008000000 */
[----:B------:R-:W-:Y:S05]  /*4f90*/  BRA.U !UP0, `(.L_x_97) ;  /* 0x0000000108c07547 */ /* 0x000fea000b800000 */
[----:B------:R-:W-:Y:S02]  /*4fa0*/  UIMAD.WIDE.U32 UR10, UR7, UR35, URZ ;  /* 0x00000023070a72a5 */ /* 0x000fe4000f8e00ff */
[----:B------:R-:W-:Y:S02]  /*4fb0*/  UP2UR UR12, UPR, URZ, 0x4 ;  /* 0x00000004ff0c7883 */ /* 0x000fe40008000000 */
[----:B------:R-:W-:Y:S02]  /*4fc0*/  UISETP.NE.AND UP2, UPT, UR34, 0x1, UPT ;  /* 0x000000012200788c */ /* 0x000fe4000bf45270 */
[----:B------:R-:W-:Y:S02]  /*4fd0*/  UIMAD.WIDE.U32 UR18, UR13, UR32, URZ ;  /* 0x000000200d1272a5 */ /* 0x000fe4000f8e00ff */
[----:B------:R-:W-:Y:S02]  /*4fe0*/  USEL UR4, UR27, UR31, !UP2 ;  /* 0x0000001f1b047287 */ /* 0x000fe4000d000000 */
[----:B------:R-:W-:Y:S02]  /*4ff0*/  UISETP.NE.AND UP0, UPT, UR16, 0x1, UPT ;  /* 0x000000011000788c */ /* 0x000fe4000bf05270 */
[----:B------:R-:W-:Y:S02]  /*5000*/  UP2UR UR17, UPR, URZ, 0x2 ;  /* 0x00000002ff117883 */ /* 0x000fe40008000000 */
[----:B------:R-:W-:Y:S02]  /*5010*/  UISETP.NE.AND UP1, UPT, UR41, 0x1, UPT ;  /* 0x000000012900788c */ /* 0x000fe4000bf25270 */
[----:B-1----:R-:W-:Y:S02]  /*5020*/  UIMAD.WIDE.U32 UR20, UR4, UR14, URZ ;  /* 0x0000000e041472a5 */ /* 0x002fe4000f8e00ff */
[----:B------:R-:W-:Y:S01]  /*5030*/  USEL UR8, UR30, UR37, !UP0 ;  /* 0x000000251e087287 */ /* 0x000fe2000c000000 */
[----:B------:R-:W-:Y:S02]  /*5040*/  UMOV UR5, UR11 ;  /* 0x0000000b00057c82 */ /* 0x000fe40008000000 */
[----:B------:R-:W-:Y:S02]  /*5050*/  USHF.R.U32.HI UR6, URZ, UR39, UR5 ;  /* 0x00000027ff067299 */ /* 0x000fe40008011605 */
[----:B------:R-:W-:Y:S02]  /*5060*/  UIMAD.WIDE.U32 UR22, UR8, UR14, URZ ;  /* 0x0000000e081672a5 */ /* 0x000fe4000f8e00ff */
[----:B------:R-:W-:Y:S02]  /*5070*/  USEL UR6, UR7, UR6, !UP2 ;  /* 0x0000000607067287 */ /* 0x000fe4000d000000 */
[----:B------:R-:W-:Y:S02]  /*5080*/  UISETP.NE.AND UP2, UPT, UR12, URZ, UPT ;  /* 0x000000ff0c00728c */ /* 0x000fe4000bf45270 */
[----:B------:R-:W-:Y:S01]  /*5090*/  UIMAD.WIDE.U32 UR10, UR6, UR14, URZ ;  /* 0x0000000e060a72a5 */ /* 0x000fe2000f8e00ff */
[----:B------:R-:W-:Y:S02]  /*50a0*/  UMOV UR5, UR19 ;  /* 0x0000001300057c82 */ /* 0x000fe40008000000 */
[----:B------:R-:W-:Y:S03]  /*50b0*/  USHF.R.U32.HI UR9, URZ, UR33, UR5 ;  /* 0x00000021ff097299 */ /* 0x000fe60008011605 */
[----:B------:R-:W-:Y:S02]  /*50c0*/  UMOV UR5, UR21 ;  /* 0x0000001500057c82 */ /* 0x000fe40008000000 */
[----:B------:R-:W-:Y:S03]  /*50d0*/  @UP1 USHF.R.U32.HI UR4, URZ, UR15, UR5 ;  /* 0x0000000fff041299 */ /* 0x000fe60008011605 */
[----:B------:R-:W-:Y:S01]  /*50e0*/  UMOV UR5, UR23 ;  /* 0x0000001700057c82 */ /* 0x000fe20008000000 */
[----:B------:R-:W-:Y:S02]  /*50f0*/  UIMAD UR4, UR41, UR4, URZ ;  /* 0x00000004290472a4 */ /* 0x000fe4000f8e02ff */
[----:B------:R-:W-:Y:S02]  /*5100*/  @UP1 USHF.R.U32.HI UR8, URZ, UR15, UR5 ;  /* 0x0000000fff081299 */ /* 0x000fe40008011605 */
[----:B------:R-:W-:Y:S02]  /*5110*/  USEL UR5, UR13, UR9, !UP0 ;  /* 0x000000090d057287 */ /* 0x000fe4000c000000 */
[----:B------:R-:W-:Y:S02]  /*5120*/  UIMAD UR9, UR41, UR8, URZ ;  /* 0x00000008290972a4 */ /* 0x000fe4000f8e02ff */
[----:B------:R-:W-:Y:S03]  /*5130*/  UISETP.GE.AND UP0, UPT, UR6, UR4, UPT ;  /* 0x000000040600728c */ /* 0x000fe6000bf06270 */
[----:B------:R-:W-:Y:S01]  /*5140*/  UMOV UR4, UR11 ;  /* 0x0000000b00047c82 */ /* 0x000fe20008000000 */
[----:B------:R-:W-:Y:S02]  /*5150*/  UISETP.GE.OR UP0, UPT, UR5, UR9, UP0 ;  /* 0x000000090500728c */ /* 0x000fe40008706670 */
[----:B------:R-:W-:Y:S02]  /*5160*/  USHF.R.U32.HI UR4, URZ, UR15, UR4 ;  /* 0x0000000fff047299 */ /* 0x000fe40008011604 */
[----:B------:R-:W-:Y:S02]  /*5170*/  UIMAD.WIDE.U32 UR10, UR5, UR14, URZ ;  /* 0x0000000e050a72a5 */ /* 0x000fe4000f8e00ff */
[----:B------:R-:W-:Y:S04]  /*5180*/  USEL UR12, UR6, UR4, !UP1 ;  /* 0x00000004060c7287 */ /* 0x000fe8000c800000 */
[----:B------:R-:W-:Y:S01]  /*5190*/  UIADD3 UR9, UPT, UPT, -UR12, URZ, URZ ;  /* 0x000000ff0c097290 */ /* 0x000fe2000fffe1ff */
[----:B------:R-:W-:Y:S02]  /*51a0*/  @!UP0 UMOV UR4, UR11 ;  /* 0x0000000b00048c82 */ /* 0x000fe40008000000 */
[----:B------:R-:W-:Y:S02]  /*51b0*/  @!UP0 USHF.R.U32.HI UR4, URZ, UR15, UR4 ;  /* 0x0000000fff048299 */ /* 0x000fe40008011604 */
[----:B------:R-:W-:Y:S02]  /*51c0*/  UIMAD UR9, UR41, UR9, UR6 ;  /* 0x00000009290972a4 */ /* 0x000fe4000f8e0206 */
[----:B------:R-:W-:Y:S02]  /*51d0*/  @!UP0 USEL UR4, UR5, UR4, !UP1 ;  /* 0x0000000405048287 */ /* 0x000fe4000c800000 */
[----:B------:R-:W-:Y:S02]  /*51e0*/  UISETP.NE.AND UP1, UPT, UR17, URZ, UPT ;  /* 0x000000ff1100728c */ /* 0x000fe4000bf25270 */
[----:B------:R-:W-:Y:S02]  /*51f0*/  @!UP0 UIMAD UR9, UR8, UR9, UR4 ;  /* 0x00000009080982a4 */ /* 0x000fe4000f8e0204 */
[----:B------:R-:W-:Y:S02]  /*5200*/  @!UP0 UIADD3 UR10, UPT, UPT, UR12, -UR4, URZ ;  /* 0x800000040c0a8290 */ /* 0x000fe4000fffe0ff */
[----:B------:R-:W-:Y:S02]  /*5210*/  UIADD3 UR4, UPT, UPT, -UR5, URZ, URZ ;  /* 0x000000ff05047290 */ /* 0x000fe4000fffe1ff */
[----:B------:R-:W-:Y:S02]  /*5220*/  UIADD3 UR8, UPT, UPT, -UR6, URZ, URZ ;  /* 0x000000ff06087290 */ /* 0x000fe4000fffe1ff */
[----:B------:R-:W-:Y:S02]  /*5230*/  @!UP0 UIMAD UR6, UR10, UR41, UR5 ;  /* 0x000000290a0682a4 */ /* 0x000fe4000f8e0205 */
[----:B------:R-:W-:Y:S02]  /*5240*/  UIMAD UR13, UR16, UR4, UR13 ;  /* 0x00000004100d72a4 */ /* 0x000fe4000f8e020d */
[----:B------:R-:W-:Y:S01]  /*5250*/  UIMAD UR7, UR34, UR8, UR7 ;  /* 0x00000008220772a4 */ /* 0x000fe2000f8e0207 */
[----:B------:R-:W-:Y:S02]  /*5260*/  @!UP0 UMOV UR5, UR9 ;  /* 0x0000000900058c82 */ /* 0x000fe40008000000 */
[----:B------:R-:W-:Y:S02]  /*5270*/  UIMAD UR13, UR5, UR16, UR13 ;  /* 0x00000010050d72a4 */ /* 0x000fe4000f8e020d */
[----:B------:R-:W-:Y:S11]  /*5280*/  UIMAD UR7, UR6, UR34, UR7 ;  /* 0x00000022060772a4 */ /* 0x000ff6000f8e0207 */
[----:B------:R-:W-:Y:S01]  /*5290*/  @!UPT UIADD3 URZ, UPT, UPT, URZ, URZ, URZ ;  /* 0x000000fffffff290 */ /* 0x000fe2000fffe0ff */
.L_x_97:
[----:B------:R-:W3:Y:S01]  /*52a0*/  @!UP3 LDCU.128 UR20, c[0x0][0xb10] ;  /* 0x00016200ff14b7ac */ /* 0x000ee20008000c00 */
[----:B------:R-:W-:Y:S04]  /*52b0*/  ISETP.NE.U32.AND P0, PT, RZ, UR28, PT ;  /* 0x0000001cff007c0c */ /* 0x000fe8000bf05070 */
[----:B------:R-:W-:Y:S01]  /*52c0*/  ISETP.NE.AND.EX P0, PT, RZ, UR29, PT, P0 ;  /* 0x0000001dff007c0c */ /* 0x000fe2000bf05300 */
[----:B------:R-:W4:Y:S01]  /*52d0*/  @!UP3 LDCU UR5, c[0x0][0xb0c] ;  /* 0x00016180ff05b7ac */ /* 0x000f220008000800 */
[----:B---3--:R-:W-:Y:S07]  /*52e0*/  UIMAD.WIDE.U32 UR8, UR13, UR20, URZ ;  /* 0x000000140d0872a5 */ /* 0x008fee000f8e00ff */
[----:B------:R-:W-:Y:S01]  /*52f0*/  @!UP3 UMOV UR4, UR9 ;  /* 0x000000090004bc82 */ /* 0x000fe20008000000 */
[----:B----4-:R-:W-:Y:S02]  /*5300*/  @!UP3 UISETP.NE.AND UP0, UPT, UR5, 0x1, UPT ;  /* 0x000000010500b88c */ /* 0x010fe4000bf05270 */
[----:B------:R-:W-:Y:S02]  /*5310*/  @!UP3 USHF.R.U32.HI UR4, URZ, UR21, UR4 ;  /* 0x00000015ff04b299 */ /* 0x000fe40008011604 */
[----:B------:R-:W-:Y:S02]  /*5320*/  UIMAD.WIDE.U32 UR8, UR7, UR23, URZ ;  /* 0x00000017070872a5 */ /* 0x000fe4000f8e00ff */
[----:B------:R-:W-:Y:S02]  /*5330*/  @!UP3 USEL UR10, UR13, UR4, !UP0 ;  /* 0x000000040d0ab287 */ /* 0x000fe4000c000000 */
[----:B------:R-:W-:Y:S03]  /*5340*/  @!UP3 UISETP.NE.AND UP0, UPT, UR22, 0x1, UPT ;  /* 0x000000011600b88c */ /* 0x000fe6000bf05270 */
[----:B------:R-:W-:Y:S02]  /*5350*/  @!UP3 UMOV UR6, UR9 ;  /* 0x000000090006bc82 */ /* 0x000fe40008000000 */
[----:B------:R-:W3:Y:S02]  /*5360*/  @!UP3 LDCU UR4, c[0x0][0xb20] ;  /* 0x00016400ff04b7ac */ /* 0x000ee40008000800 */
[----:B---3--:R-:W-:Y:S04]  /*5370*/  @!UP3 USHF.R.U32.HI UR6, URZ, UR4, UR6 ;  /* 0x00000004ff06b299 */ /* 0x008fe80008011606 */
[----:B------:R-:W-:Y:S04]  /*5380*/  @!UP3 USEL UR6, UR7, UR6, !UP0 ;  /* 0x000000060706b287 */ /* 0x000fe8000c000000 */
[----:B------:R-:W-:Y:S02]  /*5390*/  @!UP3 UIADD3 UR4, UPT, UPT, -UR10, UR6, URZ ;  /* 0x000000060a04b290 */ /* 0x000fe4000fffe1ff */
[----:B------:R-:W-:Y:S02]  /*53a0*/  @!UP3 UIADD3 UR6, UPT, UPT, UR10, -UR6, URZ ;  /* 0x800000060a06b290 */ /* 0x000fe4000fffe0ff */
[----:B------:R-:W-:Y:S02]  /*53b0*/  @!UP3 UIMAD UR13, UR4, UR5, UR13 ;  /* 0x00000005040db2a4 */ /* 0x000fe4000f8e020d */
[----:B------:R-:W-:Y:S01]  /*53c0*/  @!UP3 UIMAD UR7, UR6, UR22, UR7 ;  /* 0x000000160607b2a4 */ /* 0x000fe2000f8e0207 */
[----:B------:R-:W-:Y:S11]  /*53d0*/  BRA.U UP4, `(.L_x_98) ;  /* 0x0000000104107547 */ /* 0x000ff6000b800000 */
[----:B--2---:R-:W-:Y:S04]  /*53e0*/  MOV R0, UR38 ;  /* 0x0000002600007c02 */ /* 0x004fe80008000f00 */
[----:B------:R-:W-:Y:S04]  /*53f0*/  SHF.L.U32 R3, R0, 0x1f, RZ ;  /* 0x0000001f00037819 */ /* 0x000fe800000006ff */
[----:B------:R-:W2:Y:S02]  /*5400*/  SYNCS.PHASECHK.TRANS64.TRYWAIT P1, [UR24+0x1a8], R3 ;  /* 0x0001a803ff0075a7 */ /* 0x000ea40008021118 */
[----:B--2---:R-:W-:Y:S05]  /*5410*/  @!P1 BRA `(.L_x_99) ;  /* 0x0000002800ac9947 */ /* 0x004fea0003800000 */
.L_x_98:
[----:B------:R-:W-:Y:S05]  /*5420*/  BRA.U !UP6, `(.L_x_100) ;  /* 0x000000010e387547 */ /* 0x000fea000b800000 */
[----:B------:R-:W-:Y:S01]  /*5430*/  UPLOP3.LUT UP1, UPT, UPT, UPT, UP5, 0x80, 0x8 ;  /* 0x000000000008789c */ /* 0x000fe20003f2f050 */
[----:B------:R-:W-:Y:S01]  /*5440*/  HFMA2 R19, -RZ, RZ, 0, 5.9604644775390625e-08 ;  /* 0x00000001ff137431 */ /* 0x000fe200000001ff */
[----:B------:R-:W3:Y:S04]  /*5450*/  LDCU.64 UR8, c[0x0][0x358] ;  /* 0x00006b00ff0877ac */ /* 0x000ee80008000a00 */
[----:B------:R-:W-:Y:S05]  /*5460*/  PLOP3.LUT P1, PT, PT, PT, UP1, 0x80, 0x8 ;  /* 0x000000000008781c */ /* 0x000fea0003f2f018 */
[----:B------:R-:W4:Y:S01]  /*5470*/  @UP1 LDCU.64 UR4, c[0x0][0x888] ;  /* 0x00011100ff0417ac */ /* 0x000f220008000a00 */
[----:B------:R-:W-:Y:S04]  /*5480*/  @UP1 UIMAD UR6, UR36, UR28, URZ ;  /* 0x0000001c240612a4 */ /* 0x000fe8000f8e02ff */
[----:B----4-:R-:W-:Y:S06]  /*5490*/  @UP1 UIMAD.WIDE UR4, UR6, 0x4, UR4 ;  /* 0x00000004060418a5 */ /* 0x010fec000f8e0204 */
[----:B------:R-:W-:Y:S02]  /*54a0*/  IMAD.U32 R2, RZ, RZ, UR4 ;  /* 0x00000004ff027e24 */ /* 0x000fe4000f8e00ff */
[----:B--2---:R-:W-:Y:S05]  /*54b0*/  IMAD.U32 R3, RZ, RZ, UR5 ;  /* 0x00000005ff037e24 */ /* 0x004fea000f8e00ff */
[----:B---3--:R-:W2:Y:S02]  /*54c0*/  @P1 LDG.E R0, desc[UR8][R2.64] ;  /* 0x0000000802001981 */ /* 0x008ea4000c1e1900 */
[----:B--2---:R-:W-:Y:S01]  /*54d0*/  @P1 R2UR UR45, R0 ;  /* 0x00000000002d12ca */ /* 0x004fe200000e0000 */
[----:B------:R-:W-:Y:S05]  /*54e0*/  IMAD.MOV.U32 R0, RZ, RZ, 0x1 ;  /* 0x00000001ff007424 */ /* 0x000fea00078e00ff */
[----:B------:R-:W-:Y:S08]  /*54f0*/  @!P1 PRMT R19, R0, 0x7610, R19 ;  /* 0x0000761000139816 */ /* 0x000ff00000000013 */
[----:B------:R-:W3:Y:S02]  /*5500*/  @!UP1 LDCU UR45, c[0x0][0x880] ;  /* 0x00011000ff2d97ac */ /* 0x000ee40008000800 */
.L_x_100:
[----:B---3--:R-:W-:Y:S01]  /*5510*/  @!P0 FSETP.EQ.AND P2, PT, RZ, UR45, PT ;  /* 0x0000002dff008c0b */ /* 0x008fe2000bf42000 */
[----:B------:R-:W-:Y:S01]  /*5520*/  @!UPT UIADD3 URZ, UPT, UPT, URZ, URZ, URZ ;  /* 0x000000fffffff290 */ /* 0x000fe2000fffe0ff */
[----:B------:R-:W-:Y:S11]  /*5530*/  @!P0 BRA `(.L_x_101) ;  /* 0x0000000000148947 */ /* 0x000ff60003800000 */
[----:B------:R-:W-:Y:S02]  /*5540*/  LOP3.LUT P0, RZ, R19, 0xff, RZ, 0xc0, !PT ;  /* 0x000000ff13ff7812 */ /* 0x000fe4000780c0ff */
[----:B------:R-:W-:Y:S04]  /*5550*/  PLOP3.LUT P2, PT, PT, PT, UP1, 0x80, 0x8 ;  /* 0x000000000008781c */ /* 0x000fe80003f4f018 */
[----:B------:R-:W-:Y:S07]  /*5560*/  PLOP3.LUT P2, PT, P2, PT, PT, 0x8, 0x80 ;  /* 0x000000000080781c */ /* 0x000fee000174e170 */
[----:B------:R-:W-:Y:S11]  /*5570*/  @P0 FSETP.EQ.AND P2, PT, RZ, UR45, PT ;  /* 0x0000002dff000c0b */ /* 0x000ff6000bf42000 */
[----:B------:R-:W-:Y:S02]  /*5580*/  @!UPT UIADD3 URZ, UPT, UPT, URZ, URZ, URZ ;  /* 0x000000fffffff290 */ /* 0x000fe4000fffe0ff */
.L_x_101:
[----:B------:R-:W-:Y:S01]  /*5590*/  ULEA UR4, UR25, UR24, 0x3 ;  /* 0x0000001819047291 */ /* 0x000fe2000f8e18ff */
[----:B--2---:R-:W-:Y:S02]  /*55a0*/  SHF.L.U32 R0, R11, 0x1f, RZ ;  /* 0x0000001f0b007819 */ /* 0x004fe400000006ff */
[----:B------:R-:W-:Y:S01]  /*55b0*/  ELECT P1, URZ, PT ;  /* 0x0000000000ff782f */ /* 0x000fe20003820000 */
[----:B------:R-:W-:Y:S05]  /*55c0*/  VIADD R10, R10, 0x1 ;  /* 0x000000010a0a7836 */ /* 0x000fea0000000000 */
[----:B------:R-:W2:Y:S02]  /*55d0*/  SYNCS.PHASECHK.TRANS64.TRYWAIT P0, [UR4+0x190], R0 ;  /* 0x00019000ff0075a7 */ /* 0x000ea40008001104 */
[----:B--2---:R-:W-:Y:S05]  /*55e0*/  @!P0 BRA `(.L_x_102) ;  /* 0x0000002800508947 */ /* 0x004fea0003800000 */
.L_x_195:
[----:B------:R-:W-:Y:S01]  /*55f0*/  UIADD3 UR9, UPT, UPT, UR4, 0x180, URZ ;  /* 0x0000018004097890 */ /* 0x000fe2000fffe0ff */
[----:B------:R-:W-:Y:S01]  /*5600*/  PLOP3.LUT P1, PT, P2, P1, PT, 0xf2, 0x2f ;  /* 0x00000000002f781c */ /* 0x000fe20001723e72 */
[----:B------:R-:W-:Y:S01]  /*5610*/  UPLOP3.LUT UP4, UPT, UPT, UPT, UPT, 0x80, 0x8 ;  /* 0x000000000008789c */ /* 0x000fe20003f8f070 */
[----:B------:R-:W-:Y:S01]  /*5620*/  R2UR UR23, R31 ;  /* 0x000000001f1772ca */ /* 0x000fe200000e0000 */
[----:B------:R-:W-:Y:S01]  /*5630*/  UMOV UR20, 0x0 ;  /* 0x0000000000147882 */ /* 0x000fe20000000000 */
[----:B------:R-:W-:Y:S01]  /*5640*/  UMOV UR21, 0x10000000 ;  /* 0x1000000000157882 */ /* 0x000fe20000000000 */
[----:B------:R-:W-:Y:S01]  /*5650*/  UMOV UR12, UR36 ;  /* 0x00000024000c7c82 */ /* 0x000fe20008000000 */
[----:B------:R-:W-:Y:S01]  /*5660*/  R2UR UR22, R32 ;  /* 0x00000000201672ca */ /* 0x000fe200000e0000 */
[----:B------:R-:W-:Y:S06]  /*5670*/  UMOV UR36, UR26 ;  /* 0x0000001a00247c82 */ /* 0x000fec0008000000 */
[----:B------:R-:W-:Y:S01]  /*5680*/  VOTEU.ALL UP0, P1 ;  /* 0x0000000000ff7886 */ /* 0x000fe20000800000 */
[----:B------:R-:W-:Y:S04]  /*5690*/  @!P1 IADD3 R2, P0, PT, R12, 0x580, RZ ;  /* 0x000005800c029810 */ /* 0x000fe80007f1e0ff */
[----:B------:R-:W-:Y:S01]  /*56a0*/  @!UP0 ULEA UR5, UR25, UR24, 0xa ;  /* 0x0000001819058291 */ /* 0x000fe2000f8e50ff */
[----:B--2---:R-:W-:Y:S01]  /*56b0*/  @!P1 IMAD.X R0, RZ, RZ, R13, P0 ;  /* 0x000000ffff009224 */ /* 0x004fe200000e060d */
[----:B------:R-:W-:Y:S01]  /*56c0*/  @!UP0 USHF.L.U32 UR10, UR50, 0x3, URZ ;  /* 0x00000003320a8899 */ /* 0x000fe200080006ff */
[----:B------:R-:W-:Y:S01]  /*56d0*/  @!P1 R2UR UR6, R2 ;  /* 0x00000000020692ca */ /* 0x000fe200000e0000 */
[----:B------:R-:W-:Y:S01]  /*56e0*/  @!UP0 UIADD3 UR8, UPT, UPT, UR5, 0x280, URZ ;  /* 0x0000028005088890 */ /* 0x000fe2000fffe0ff */
[C---:B------:R-:W-:Y:S01]  /*56f0*/  ISETP.NE.AND P0, PT, R10.reuse, 0x2, PT ;  /* 0x000000020a00780c */ /* 0x040fe20003f05270 */
[----:B------:R-:W-:Y:S02]  /*5700*/  UIADD3 UR5, UPT, UPT, UR25, 0x1, URZ ;  /* 0x0000000119057890 */ /* 0x000fe4000fffe0ff */
[----:B------:R-:W-:Y:S01]  /*5710*/  @!UP0 USHF.L.U32 UR11, UR51, 0x6, URZ ;  /* 0x00000006330b8899 */ /* 0x000fe200080006ff */
[----:B------:R-:W-:Y:S01]  /*5720*/  SEL R10, R10, RZ, P0 ;  /* 0x000000ff0a0a7207 */ /* 0x000fe20000000000 */
[----:B------:R-:W-:Y:S02]  /*5730*/  UISETP.NE.AND UP0, UPT, UR5, 0x2, UPT ;  /* 0x000000020500788c */ /* 0x000fe4000bf05270 */
[----:B------:R-:W-:Y:S02]  /*5740*/  UIADD3 UR50, UPT, UPT, UR7, UR23, URZ ;  /* 0x0000001707327290 */ /* 0x000fe4000fffe0ff */
[----:B------:R-:W-:Y:S01]  /*5750*/  USEL UR25, UR5, URZ, UP0 ;  /* 0x000000ff05197287 */ /* 0x000fe20008000000 */
[----:B------:R-:W-:Y:S01]  /*5760*/  @!P1 R2UR UR5, R0 ;  /* 0x00000000000592ca */ /* 0x000fe200000e0000 */
[----:B------:R-:W-:Y:S01]  /*5770*/  IMAD.U32 R2, RZ, RZ, UR6 ;  /* 0x00000006ff027e24 */ /* 0x000fe2000f8e00ff */
[----:B------:R-:W-:Y:S01]  /*5780*/  USEL UR17, URZ, 0x1, UP0 ;  /* 0x00000001ff117887 */ /* 0x000fe20008000000 */
[----:B------:R-:W-:Y:S01]  /*5790*/  SEL R0, RZ, 0x1, P0 ;  /* 0x00000001ff007807 */ /* 0x000fe20000000000 */
[----:B------:R-:W-:Y:S01]  /*57a0*/  VOTEU.ALL UP0, P1 ;  /* 0x0000000000ff7886 */ /* 0x000fe20000800000 */
[----:B------:R-:W-:Y:S01]  /*57b0*/  UIADD3 UR51, UPT, UPT, UR13, UR22, URZ ;  /* 0x000000160d337290 */ /* 0x000fe2000fffe0ff */
[----:B------:R-:W-:Y:S02]  /*57c0*/  @!P1 R2UR UR18, R2 ;  /* 0x00000000021292ca */ /* 0x000fe400000e0000 */
[----:B------:R-:W-:Y:S02]  /*57d0*/  LOP3.LUT R9, R9, R0, RZ, 0x3c, !PT ;  /* 0x0000000009097212 */ /* 0x000fe400078e3cff */
[----:B------:R-:W-:Y:S03]  /*57e0*/  LOP3.LUT R11, R11, UR17, RZ, 0x3c, !PT ;  /* 0x000000110b0b7c12 */ /* 0x000fe6000f8e3cff */
[----:B------:R-:W-:Y:S01]  /*57f0*/  IMAD.U32 R3, RZ, RZ, UR5 ;  /* 0x00000005ff037e24 */ /* 0x000fe2000f8e00ff */
[----:B------:R-:W-:Y:S04]  /*5800*/  UPRMT UR5, UR47, 0x654, UR9 ;  /* 0x000006542f057896 */ /* 0x000fe80008000009 */
[----:B------:R-:W-:Y:S11]  /*5810*/  @!P1 R2UR UR19, R3 ;  /* 0x00000000031392ca */ /* 0x000ff600000e0000 */
[----:B------:R-:W-:Y:S02]  /*5820*/  @!UPT UIADD3 URZ, UPT, UPT, URZ, URZ, URZ ;  /* 0x000000fffffff290 */ /* 0x000fe4000fffe0ff */
[----:B------:R2:W-:Y:S01]  /*5830*/  @!UP0 UTMALDG.3D [UR8], [UR18], desc[UR20] ;  /* 0x00001408120085b4 */ /* 0x0005e20008011000 */
[----:B------:R2:W-:Y:S01]  /*5840*/  @!P1 SYNCS.ARRIVE.TRANS64.RED.A0TR RZ, [UR4+0x180], R8 ;  /* 0x00018008ffff99a7 */ /* 0x0005e20008300404 */
[----:B------:R-:W-:Y:S01]  /*5850*/  SYNCS.ARRIVE.TRANS64.RED.A1T0 RZ, [UR5], RZ ;  /* 0x000000ffffff79a7 */ /* 0x000fe20008100405 */
[----:B------:R-:W-:Y:S05]  /*5860*/  BRA.U UP2, `(.L_x_103) ;  /* 0xfffffff502507547 */ /* 0x000fea000b83ffff */
[----:B------:R-:W-:Y:S01]  /*5870*/  UIADD3 UR24, UPT, UPT, UR24, 0x190, URZ ;  /* 0x0000019018187890 */ /* 0x000fe2000fffe0ff */
[----:B------:R-:W-:-:S03]  /*5880*/  SHF.L.U32 R3, R11, 0x1f, RZ ;  /* 0x0000001f0b037819 */ /* 0x000fc600000006ff */
[----:B------:R-:W-:-:S09]  /*5890*/  ULEA UR4, UR25, UR24, 0x3 ;  /* 0x0000001819047291 */ /* 0x000fd2000f8e18ff */
[----:B------:R-:W3:Y:S02]  /*58a0*/  SYNCS.PHASECHK.TRANS64.TRYWAIT P0, [UR4], R3 ;  /* 0x00000003ff0075a7 */ /* 0x000ee40008001104 */
[----:B---3--:R-:W-:Y:S05]  /*58b0*/  @!P0 BRA `(.L_x_104) ;  /* 0x0000002400b48947 */ /* 0x008fea0003800000 */
.L_x_197:
[----:B------:R-:W-:-:S04]  /*58c0*/  UIADD3 UR4, UPT, UPT, UR25, 0x1, URZ ;  /* 0x0000000119047890 */ /* 0x000fc8000fffe0ff */
[----:B------:R-:W-:-:S04]  /*58d0*/  UISETP.NE.AND UP0, UPT, UR4, 0x2, UPT ;  /* 0x000000020400788c */ /* 0x000fc8000bf05270 */
[----:B------:R-:W-:Y:S02]  /*58e0*/  USEL UR5, URZ, 0x1, UP0 ;  /* 0x00000001ff057887 */ /* 0x000fe40008000000 */
[----:B------:R-:W-:-:S04]  /*58f0*/  USEL UR4, UR4, URZ, UP0 ;  /* 0x000000ff04047287 */ /* 0x000fc80008000000 */
[----:B------:R-:W-:Y:S01]  /*5900*/  ULEA UR4, UR4, UR24, 0x3 ;  /* 0x0000001804047291 */ /* 0x000fe2000f8e18ff */
[----:B---3--:R-:W-:-:S04]  /*5910*/  LOP3.LUT R3, R11, UR5, RZ, 0x3c, !PT ;  /* 0x000000050b037c12 */ /* 0x008fc8000f8e3cff */
[----:B------:R-:W-:Y:S01]  /*5920*/  SHF.L.U32 R3, R3, 0x1f, RZ ;  /* 0x0000001f03037819 */ /* 0x000fe200000006ff */
[----:B------:R-:W-:-:S07]  /*5930*/  IMAD.U32 R0, RZ, RZ, UR4 ;  /* 0x00000004ff007e24 */ /* 0x000fce000f8e00ff */
.L_x_105:
[----:B---3--:R3:W4:Y:S02]  /*5940*/  SYNCS.PHASECHK.TRANS64.TRYWAIT P0, [R0+URZ], R3 ;  /* 0x00000003000075a7 */ /* 0x00872400080011ff */
[----:B----4-:R-:W-:Y:S05]  /*5950*/  @!P0 NANOSLEEP.SYNCS 0x989680 ;  /* 0x009896800000895d */ /* 0x010fea0003900000 */
[----:B------:R-:W4:Y:S02]  /*5960*/  @!P0 SYNCS.PHASECHK.TRANS64 P0, [R0+URZ], R3 ;  /* 0x00000003000085a7 */ /* 0x000f2400080010ff */
[----:B-12-4-:R-:W-:Y:S05]  /*5970*/  @P0 EXIT ;  /* 0x000000000000094d */ /* 0x016fea0003800000 */
[----:B------:R-:W-:Y:S05]  /*5980*/  BRA `(.L_x_105) ;  /* 0xfffffffc00ec7947 */ /* 0x000fea000383ffff */
.L_x_95:
[----:B------:R-:W-:-:S06]  /*5990*/  UISETP.GE.AND UP0, UPT, UR18, 0x4, UPT ;  /* 0x000000041200788c */ /* 0x000fcc000bf06270 */
[----:B------:R-:W-:-:S13]  /*59a0*/  PLOP3.LUT P0, PT, PT, PT, UP0, 0x80, 0x8 ;  /* 0x000000000008781c */ /* 0x000fda0003f0f008 */
[----:B-1----:R-:W-:Y:S05]  /*59b0*/  @!P0 EXIT ;  /* 0x000000000000894d */ /* 0x002fea0003800000 */
[----:B------:R-:W-:Y:S01]  /*59c0*/  BAR.SYNC.DEFER_BLOCKING 0x6, 0xa0 ;  /* 0x0182800000007b1d */ /* 0x000fe20000010000 */
[C---:B------:R-:W-:Y:S02]  /*59d0*/  IMAD.SHL.U32 R0, R38.reuse, 0x8, RZ ;  /* 0x0000000826007824 */ /* 0x040fe400078e00ff */
[----:B------:R-:W-:Y:S02]  /*59e0*/  HFMA2 R36, -RZ, RZ, 0, 5.9604644775390625e-08 ;  /* 0x00000001ff247431 */ /* 0x000fe400000001ff */
[C---:B------:R-:W-:Y:S01]  /*59f0*/  IMAD.U32 R16, R38.reuse, 0x10000, RZ ;  /* 0x0001000026107824 */ /* 0x040fe200078e00ff */
[----:B------:R-:W-:Y:S01]  /*5a00*/  CS2R R34, SRZ ;  /* 0x0000000000227805 */ /* 0x000fe2000001ff00 */
[----:B------:R-:W-:Y:S01]  /*5a10*/  IMAD.SHL.U32 R37, R38, 0x4, RZ ;  /* 0x0000000426257824 */ /* 0x000fe200078e00ff */
[----:B------:R-:W-:Y:S01]  /*5a20*/  UMOV UR4, 0x400 ;  /* 0x0000040000047882 */ /* 0x000fe20000000000 */
[----:B------:R-:W1:Y:S01]  /*5a30*/  LDC.64 R26, c[0x0][0x8b0] ;  /* 0x00022c00ff1a7b82 */ /* 0x000e620000000a00 */
[----:B------:R-:W-:Y:S01]  /*5a40*/  ULEA UR4, UR47, UR4, 0x18 ;  /* 0x000000042f047291 */ /* 0x000fe2000f8ec0ff */
[----:B------:R-:W-:Y:S01]  /*5a50*/  LOP3.LUT R0, R0, 0x78, RZ, 0xc0, !PT ;  /* 0x0000007800007812 */ /* 0x000fe200078ec0ff */
[----:B------:R-:W-:Y:S01]  /*5a60*/  IMAD.MOV.U32 R42, RZ, RZ, RZ ;  /* 0x000000ffff2a7224 */ /* 0x000fe200078e00ff */
[----:B------:R-:W-:Y:S01]  /*5a70*/  LOP3.LUT R16, R16, 0x600000, RZ, 0xc0, !PT ;  /* 0x0060000010107812 */ /* 0x000fe200078ec0ff */
[----:B------:R-:W2:Y:S01]  /*5a80*/  LDCU UR62, c[0x0][0x370] ;  /* 0x00006e00ff3e77ac */ /* 0x000ea20008000800 */
[----:B------:R-:W-:-:S02]  /*5a90*/  LOP3.LUT R37, R0, 0x180, R37, 0xf8, !PT ;  /* 0x0000018000257812 */ /* 0x000fc400078ef825 */
[----:B------:R-:W3:Y:S01]  /*5aa0*/  LDC.64 R24, c[0x0][0x8a8] ;  /* 0x00022a00ff187b82 */ /* 0x000ee20000000a00 */
[----:B------:R-:W-:Y:S01]  /*5ab0*/  LOP3.LUT R38, R38, 0x60, RZ, 0xc0, !PT ;  /* 0x0000006026267812 */ /* 0x000fe200078ec0ff */
[----:B------:R-:W4:Y:S01]  /*5ac0*/  LDCU UR44, c[0x0][0xb0c] ;  /* 0x00016180ff2c77ac */ /* 0x000f220008000800 */
[----:B------:R-:W-:Y:S01]  /*5ad0*/  SHF.L.U32 R37, R37, 0x1, RZ ;  /* 0x0000000125257819 */ /* 0x000fe200000006ff */
[----:B------:R-:W1:Y:S01]  /*5ae0*/  LDCU UR40, c[0x0][0xb30] ;  /* 0x00016600ff2877ac */ /* 0x000e620008000800 */
[----:B------:R-:W2:Y:S01]  /*5af0*/  LDS R3, [UR4+0x260] ;  /* 0x00026004ff037984 */ /* 0x000ea20008000800 */
[----:B------:R-:W4:Y:S01]  /*5b00*/  LDCU.64 UR4, c[0x0][0x890] ;  /* 0x00011200ff0477ac */ /* 0x000f220008000a00 */
[----:B------:R-:W1:Y:S01]  /*5b10*/  LDCU.64 UR60, c[0x0][0x888] ;  /* 0x00011100ff3c77ac */ /* 0x000e620008000a00 */
[----:B------:R-:W1:Y:S01]  /*5b20*/  LDCU.64 UR42, c[0x0][0xb28] ;  /* 0x00016500ff2a77ac */ /* 0x000e620008000a00 */
[----:B------:R-:W1:Y:S01]  /*5b30*/  LDCU.128 UR56, c[0x0][0xb10] ;  /* 0x00016200ff3877ac */ /* 0x000e620008000c00 */
[----:B------:R-:W1:Y:S01]  /*5b40*/  LDCU UR55, c[0x0][0x374] ;  /* 0x00006e80ff3777ac */ /* 0x000e620008000800 */
[----:B----4-:R-:W-:Y:S01]  /*5b50*/  MOV R30, UR4 ;  /* 0x00000004001e7c02 */ /* 0x010fe20008000f00 */
[----:B------:R-:W-:Y:S01]  /*5b60*/  IMAD.U32 R29, RZ, RZ, UR5 ;  /* 0x00000005ff1d7e24 */ /* 0x000fe2000f8e00ff */
[----:B------:R-:W-:Y:S01]  /*5b70*/  UMOV UR39, URZ ;  /* 0x000000ff00277c82 */ /* 0x000fe20008000000 */
[----:B------:R-:W-:Y:S01]  /*5b80*/  UMOV UR49, URZ ;  /* 0x000000ff00317c82 */ /* 0x000fe20008000000 */
[----:B------:R-:W-:Y:S01]  /*5b90*/  UMOV UR53, URZ ;  /* 0x000000ff00357c82 */ /* 0x000fe20008000000 */
[----:B------:R-:W-:Y:S01]  /*5ba0*/  UMOV UR54, URZ ;  /* 0x000000ff00367c82 */ /* 0x000fe20008000000 */
[----:B-12---:R-:W-:-:S07]  /*5bb0*/  IMAD.IADD R16, R3, 0x1, R16 ;  /* 0x0000000103107824 */ /* 0x006fce00078e0210 */
.L_x_121:
[----:B-1----:R-:W1:Y:S01]  /*5bc0*/  S2UR UR4, SR_CgaCtaId ;  /* 0x00000000000479c3 */ /* 0x002e620000008800 */
[----:B------:R-:W-:Y:S01]  /*5bd0*/  UMOV UR48, 0x400 ;  /* 0x0000040000307882 */ /* 0x000fe20000000000 */
[----:B------:R-:W-:Y:S01]  /*5be0*/  SHF.L.U32 R3, R34, 0x1f, RZ ;  /* 0x0000001f22037819 */ /* 0x000fe200000006ff */
[----:B-1----:R-:W-:Y:S06]  /*5bf0*/  ULEA UR48, UR4, UR48, 0x18 ;  /* 0x0000003004307291 */ /* 0x002fec000f8ec0ff */
[C---:B------:R-:W-:Y:S02]  /*5c00*/  LEA R0, R42.reuse, UR48, 0x3 ;  /* 0x000000302a007c11 */ /* 0x040fe4000f8e18ff */
[----:B------:R-:W-:Y:S02]  /*5c10*/  LEA R5, R42, UR48, 0x4 ;  /* 0x000000302a057c11 */ /* 0x000fe4000f8e20ff */
[----:B------:R-:W1:Y:S02]  /*5c20*/  SYNCS.PHASECHK.TRANS64.TRYWAIT P0, [R0+URZ+0x1b0], R3 ;  /* 0x0001b003000075a7 */ /* 0x000e6400080011ff */
[----:B-12---:R-:W-:Y:S05]  /*5c30*/  @!P0 BRA `(.L_x_106) ;  /* 0x0000002000ec8947 */ /* 0x006fea0003800000 */
.L_x_198:
[----:B------:R-:W-:Y:S01]  /*5c40*/  R2UR UR7, R39 ;  /* 0x00000000270772ca */ /* 0x000fe200000e0000 */
[----:B------:R-:W2:Y:S01]  /*5c50*/  LDS.128 R4, [R5+0x240] ;  /* 0x0002400005047984 */ /* 0x000ea20000000c00 */
[----:B-1----:R-:W-:Y:S01]  /*5c60*/  VIADD R0, R0, 0x1c0 ;  /* 0x000001c000007836 */ /* 0x002fe20000000000 */
[----:B------:R-:W-:Y:S04]  /*5c70*/  UISETP.GE.AND UP0, UPT, UR41, 0x1, UPT ;  /* 0x000000012900788c */ /* 0x000fe8000bf06270 */
[----:B------:R-:W-:Y:S01]  /*5c80*/  PRMT R0, RZ, 0x654, R0 ;  /* 0x00000654ff007816 */ /* 0x000fe20000000000 */
[----:B------:R-:W-:Y:S01]  /*5c90*/  @!PT LDS RZ, [RZ] ;  /* 0x00000000fffff984 */ /* 0x000fe20000000800 */
[----:B------:R-:W-:Y:S01]  /*5ca0*/  @!PT LDS RZ, [RZ] ;  /* 0x00000000fffff984 */ /* 0x000fe20000000800 */
[----:B------:R-:W-:Y:S01]  /*5cb0*/  @!PT LDS RZ, [RZ] ;  /* 0x00000000fffff984 */ /* 0x000fe20000000800 */
[----:B------:R-:W-:Y:S01]  /*5cc0*/  @!PT LDS RZ, [RZ] ;  /* 0x00000000fffff984 */ /* 0x000fe20000000800 */
[----:B------:R1:W-:Y:S06]  /*5cd0*/  MEMBAR.ALL.CTA ;  /* 0x0000000000007992 */ /* 0x0003ec0000008000 */
[----:B-1----:R-:W1:Y:S02]  /*5ce0*/  FENCE.VIEW.ASYNC.S ;  /* 0x00000000000073c6 */ /* 0x002e640000000000 */
[----:B-1----:R1:W-:Y:S01]  /*5cf0*/  SYNCS.ARRIVE.TRANS64.RED.A1T0 RZ, [R0+URZ], RZ ;  /* 0x000000ff00ff79a7 */ /* 0x0023e200081004ff */
[----:B--2---:R-:W-:Y:S11]  /*5d00*/  LOP3.LUT P0, RZ, R6, 0x1, RZ, 0xc0, !PT ;  /* 0x0000000106ff7812 */ /* 0x004ff6000780c0ff */
[----:B------:R-:W-:Y:S02]  /*5d10*/  @!UPT UIADD3 URZ, UPT, UPT, URZ, URZ, URZ ;  /* 0x000000fffffff290 */ /* 0x000fe4000fffe0ff */
[----:B------:R-:W-:Y:S01]  /*5d20*/  VOTEU.ANY UP1, P0 ;  /* 0x0000000000ff7886 */ /* 0x000fe20000020100 */
[----:B------:R-:W-:Y:S01]  /*5d30*/  PLOP3.LUT P0, PT, PT, PT, UP1, 0x80, 0x8 ;  /* 0x000000000008781c */ /* 0x000fe20003f0f018 */
[----:B------:R-:W-:Y:S11]  /*5d40*/  UP2UR UR63, UPR, URZ, 0x2 ;  /* 0x00000002ff3f7883 */ /* 0x000ff60008000000 */
[----:B------:R-:W-:Y:S01]  /*5d50*/  @!UPT UIADD3 URZ, UPT, UPT, URZ, URZ, URZ ;  /* 0x000000fffffff290 */ /* 0x000fe2000fffe0ff */
[----:B------:R-:W-:Y:S02]  /*5d60*/  @P0 SHF.R.U32.HI R2, RZ, 0x10, R5 ;  /* 0x00000010ff020819 */ /* 0x000fe40000011605 */
[----:B------:R-:W-:Y:S02]  /*5d70*/  @P0 MOV R3, R4 ;  /* 0x0000000400030202 */ /* 0x000fe40000000f00 */
[----:B------:R-:W-:Y:S02]  /*5d80*/  @P0 R2UR UR4, R2 ;  /* 0x00000000020402ca */ /* 0x000fe400000e0000 */
[----:B------:R-:W-:Y:S02]  /*5d90*/  @P0 LOP3.LUT R4, R5, 0xffff, RZ, 0xc0, !PT ;  /* 0x0000ffff05040812 */ /* 0x000fe400078ec0ff */
[----:B------:R-:W-:Y:S02]  /*5da0*/  @P0 R2UR UR6, R3 ;  /* 0x00000000030602ca */ /* 0x000fe400000e0000 */
[----:B------:R-:W-:Y:S07]  /*5db0*/  @P0 R2UR UR5, R4 ;  /* 0x00000000040502ca */ /* 0x000fee00000e0000 */
[----:B------:R-:W-:Y:S02]  /*5dc0*/  @UP1 UMOV UR7, UR4 ;  /* 0x0000000400071c82 */ /* 0x000fe40008000000 */
[----:B------:R-:W-:Y:S02]  /*5dd0*/  IMAD.U32 R39, RZ, RZ, UR7 ;  /* 0x00000007ff277e24 */ /* 0x000fe4000f8e00ff */
[----:B------:R-:W-:Y:S02]  /*5de0*/  @UP1 UMOV UR38, UR6 ;  /* 0x0000000600261c82 */ /* 0x000fe40008000000 */
[----:B------:R-:W-:Y:S01]  /*5df0*/  @UP1 UMOV UR37, UR5 ;  /* 0x0000000500251c82 */ /* 0x000fe20008000000 */
[----:B-1----:R-:W-:Y:S05]  /*5e00*/  BRA.U !UP0, `(.L_x_107) ;  /* 0x0000000108cc7547 */ /* 0x002fea000b800000 */
[----:B------:R-:W1:Y:S01]  /*5e10*/  LDCU UR12, c[0x0][0xb20] ;  /* 0x00016400ff0c77ac */ /* 0x000e620008000800 */
[----:B------:R-:W-:Y:S02]  /*5e20*/  UIMAD.WIDE.U32 UR4, UR55, UR59, URZ ;  /* 0x0000003b370472a5 */ /* 0x000fe4000f8e00ff */
[----:B------:R-:W-:Y:S02]  /*5e30*/  UIMAD.WIDE.U32 UR6, UR62, UR56, URZ ;  /* 0x000000383e0672a5 */ /* 0x000fe4000f8e00ff */
[----:B------:R-:W-:Y:S02]  /*5e40*/  UISETP.NE.AND UP0, UPT, UR58, 0x1, UPT ;  /* 0x000000013a00788c */ /* 0x000fe4000bf05270 */
[----:B------:R-:W-:Y:S02]  /*5e50*/  UIMAD.WIDE.U32 UR8, UR37, UR59, URZ ;  /* 0x0000003b250872a5 */ /* 0x000fe4000f8e00ff */
[----:B------:R-:W-:Y:S02]  /*5e60*/  UISETP.NE.AND UP1, UPT, UR44, 0x1, UPT ;  /* 0x000000012c00788c */ /* 0x000fe4000bf25270 */
[----:B------:R-:W-:Y:S02]  /*5e70*/  UIMAD.WIDE.U32 UR10, UR38, UR56, URZ ;  /* 0x00000038260a72a5 */ /* 0x000fe4000f8e00ff */
[----:B------:R-:W-:Y:S01]  /*5e80*/  UISETP.NE.AND UP2, UPT, UR41, 0x1, UPT ;  /* 0x000000012900788c */ /* 0x000fe2000bf45270 */
[----:B------:R-:W-:Y:S02]  /*5e90*/  UMOV UR4, UR5 ;  /* 0x0000000500047c82 */ /* 0x000fe40008000000 */
[----:B-1----:R-:W-:Y:S03]  /*5ea0*/  USHF.R.U32.HI UR5, URZ, UR12, UR4 ;  /* 0x0000000cff057299 */ /* 0x002fe60008011604 */
[----:B------:R-:W-:Y:S02]  /*5eb0*/  UMOV UR4, UR7 ;  /* 0x0000000700047c82 */ /* 0x000fe40008000000 */
[----:B------:R-:W-:Y:S02]  /*5ec0*/  USHF.R.U32.HI UR7, URZ, UR57, UR4 ;  /* 0x00000039ff077299 */ /* 0x000fe40008011604 */
[----:B------:R-:W-:Y:S02]  /*5ed0*/  USEL UR4, UR55, UR5, !UP0 ;  /* 0x0000000537047287 */ /* 0x000fe4000c000000 */
[----:B------:R-:W-:Y:S01]  /*5ee0*/  USEL UR7, UR62, UR7, !UP1 ;  /* 0x000000073e077287 */ /* 0x000fe2000c800000 */
[----:B------:R-:W-:Y:S01]  /*5ef0*/  UMOV UR5, UR9 ;  /* 0x0000000900057c82 */ /* 0x000fe20008000000 */
[----:B------:R-:W-:Y:S02]  /*5f00*/  UIMAD.WIDE.U32 UR8, UR4, UR42, URZ ;  /* 0x0000002a040872a5 */ /* 0x000fe4000f8e00ff */
[----:B------:R-:W-:Y:S03]  /*5f10*/  USHF.R.U32.HI UR6, URZ, UR12, UR5 ;  /* 0x0000000cff067299 */ /* 0x000fe60008011605 */
[----:B------:R-:W-:Y:S01]  /*5f20*/  UMOV UR5, UR11 ;  /* 0x0000000b00057c82 */ /* 0x000fe20008000000 */
[----:B------:R-:W-:Y:S02]  /*5f30*/  UIMAD.WIDE.U32 UR10, UR7, UR42, URZ ;  /* 0x0000002a070a72a5 */ /* 0x000fe4000f8e00ff */
[----:B------:R-:W-:Y:S02]  /*5f40*/  USEL UR6, UR37, UR6, !UP0 ;  /* 0x0000000625067287 */ /* 0x000fe4000c000000 */
[----:B------:R-:W-:Y:S01]  /*5f50*/  USHF.R.U32.HI UR5, URZ, UR57, UR5 ;  /* 0x00000039ff057299 */ /* 0x000fe20008011605 */
[----:B------:R-:W-:Y:S02]  /*5f60*/  UMOV UR8, UR9 ;  /* 0x0000000900087c82 */ /* 0x000fe40008000000 */
[----:B------:R-:W-:Y:S01]  /*5f70*/  UMOV UR10, UR11 ;  /* 0x0000000b000a7c82 */ /* 0x000fe20008000000 */
[----:B------:R-:W-:Y:S02]  /*5f80*/  @UP2 USHF.R.U32.HI UR4, URZ, UR43, UR8 ;  /* 0x0000002bff042299 */ /* 0x000fe40008011608 */
[----:B------:R-:W-:Y:S02]  /*5f90*/  @UP2 USHF.R.U32.HI UR7, URZ, UR43, UR10 ;  /* 0x0000002bff072299 */ /* 0x000fe4000801160a */
[----:B------:R-:W-:Y:S02]  /*5fa0*/  UIMAD UR4, UR41, UR4, URZ ;  /* 0x00000004290472a4 */ /* 0x000fe4000f8e02ff */
[----:B------:R-:W-:Y:S02]  /*5fb0*/  UIMAD.WIDE.U32 UR10, UR6, UR42, URZ ;  /* 0x0000002a060a72a5 */ /* 0x000fe4000f8e00ff */
[----:B------:R-:W-:Y:S02]  /*5fc0*/  USEL UR5, UR38, UR5, !UP1 ;  /* 0x0000000526057287 */ /* 0x000fe4000c800000 */
[----:B------:R-:W-:Y:S02]  /*5fd0*/  UIMAD UR8, UR41, UR7, URZ ;  /* 0x00000007290872a4 */ /* 0x000fe4000f8e02ff */
[----:B------:R-:W-:Y:S03]  /*5fe0*/  UISETP.GE.AND UP0, UPT, UR6, UR4, UPT ;  /* 0x000000040600728c */ /* 0x000fe6000bf06270 */
[----:B------:R-:W-:Y:S01]  /*5ff0*/  UMOV UR4, UR11 ;  /* 0x0000000b00047c82 */ /* 0x000fe20008000000 */
[----:B------:R-:W-:Y:S02]  /*6000*/  UISETP.GE.OR UP0, UPT, UR5, UR8, UP0 ;  /* 0x000000080500728c */ /* 0x000fe40008706670 */
[----:B------:R-:W-:Y:S02]  /*6010*/  USHF.R.U32.HI UR4, URZ, UR43, UR4 ;  /* 0x0000002bff047299 */ /* 0x000fe40008011604 */
[----:B------:R-:W-:Y:S02]  /*6020*/  UIMAD.WIDE.U32 UR8, UR5, UR42, URZ ;  /* 0x0000002a050872a5 */ /* 0x000fe4000f8e00ff */
[----:B------:R-:W-:Y:S02]  /*6030*/  USEL UR11, UR6, UR4, !UP2 ;  /* 0x00000004060b7287 */ /* 0x000fe4000d000000 */
[----:B------:R-:W-:Y:S02]  /*6040*/  UIADD3 UR8, UPT, UPT, -UR5, URZ, URZ ;  /* 0x000000ff05087290 */ /* 0x000fe4000fffe1ff */
[----:B------:R-:W-:Y:S01]  /*6050*/  UIADD3 UR10, UPT, UPT, -UR11, URZ, URZ ;  /* 0x000000ff0b0a7290 */ /* 0x000fe2000fffe1ff */
[----:B------:R-:W-:Y:S01]  /*6060*/  @!UP0 UMOV UR4, UR9 ;  /* 0x0000000900048c82 */ /* 0x000fe20008000000 */
[----:B------:R-:W-:Y:S02]  /*6070*/  UIADD3 UR9, UPT, UPT, -UR6, URZ, URZ ;  /* 0x000000ff06097290 */ /* 0x000fe4000fffe1ff */
[----:B------:R-:W-:Y:S02]  /*6080*/  @!UP0 USHF.R.U32.HI UR4, URZ, UR43, UR4 ;  /* 0x0000002bff048299 */ /* 0x000fe40008011604 */
[----:B------:R-:W-:Y:S02]  /*6090*/  UIMAD UR10, UR41, UR10, UR6 ;  /* 0x0000000a290a72a4 */ /* 0x000fe4000f8e0206 */
[----:B------:R-:W-:Y:S04]  /*60a0*/  @!UP0 USEL UR4, UR5, UR4, !UP2 ;  /* 0x0000000405048287 */ /* 0x000fe8000d000000 */
[----:B------:R-:W-:Y:S02]  /*60b0*/  @!UP0 UIMAD UR10, UR7, UR10, UR4 ;  /* 0x0000000a070a82a4 */ /* 0x000fe4000f8e0204 */
[----:B------:R-:W-:Y:S02]  /*60c0*/  @!UP0 UIADD3 UR11, UPT, UPT, UR11, -UR4, URZ ;  /* 0x800000040b0b8290 */ /* 0x000fe4000fffe0ff */
[----:B------:R-:W-:Y:S02]  /*60d0*/  UIMAD UR7, UR44, UR8, UR38 ;  /* 0x000000082c0772a4 */ /* 0x000fe4000f8e0226 */
[----:B------:R-:W-:Y:S02]  /*60e0*/  @!UP0 UIMAD UR6, UR11, UR41, UR5 ;  /* 0x000000290b0682a4 */ /* 0x000fe4000f8e0205 */
[----:B------:R-:W-:Y:S01]  /*60f0*/  UIMAD UR4, UR58, UR9, UR37 ;  /* 0x000000093a0472a4 */ /* 0x000fe2000f8e0225 */
[----:B------:R-:W-:Y:S02]  /*6100*/  @!UP0 UMOV UR5, UR10 ;  /* 0x0000000a00058c82 */ /* 0x000fe40008000000 */
[----:B------:R-:W-:Y:S02]  /*6110*/  UIMAD UR38, UR5, UR44, UR7 ;  /* 0x0000002c052672a4 */ /* 0x000fe4000f8e0207 */
[----:B------:R-:W-:Y:S11]  /*6120*/  UIMAD UR37, UR6, UR58, UR4 ;  /* 0x0000003a062572a4 */ /* 0x000ff6000f8e0204 */
[----:B------:R-:W-:Y:S01]  /*6130*/  @!UPT UIADD3 URZ, UPT, UPT, URZ, URZ, URZ ;  /* 0x000000fffffff290 */ /* 0x000fe2000fffe0ff */
.L_x_107:
[----:B------:R-:W-:Y:S01]  /*6140*/  UISETP.NE.AND UP0, UPT, UR40, 0x1, UPT ;  /* 0x000000012800788c */ /* 0x000fe2000bf05270 */
[----:B------:R-:W-:Y:S02]  /*6150*/  R2UR UR4, R33 ;  /* 0x00000000210472ca */ /* 0x000fe400000e0000 */
[----:B------:R-:W-:Y:S02]  /*6160*/  R2UR UR5, R30 ;  /* 0x000000001e0572ca */ /* 0x000fe400000e0000 */
[----:B------:R-:W-:Y:S02]  /*6170*/  R2UR UR17, R29 ;  /* 0x000000001d1172ca */ /* 0x000fe400000e0000 */
[----:B------:R-:W-:Y:S04]  /*6180*/  ISETP.NE.U32.AND P1, PT, R26, RZ, PT ;  /* 0x000000ff1a00720c */ /* 0x000fe80003f25070 */
[----:B------:R-:W1:Y:S01]  /*6190*/  @!UP0 LDCU.128 UR12, c[0x0][0xb10] ;  /* 0x00016200ff0c87ac */ /* 0x000e620008000c00 */
[----:B------:R-:W-:Y:S01]  /*61a0*/  ISETP.NE.AND.EX P1, PT, R27, RZ, PT, P1 ;  /* 0x000000ff1b00720c */ /* 0x000fe20003f25310 */
[----:B------:R-:W2:Y:S01]  /*61b0*/  @!UP0 LDCU UR7, c[0x0][0xb0c] ;  /* 0x00016180ff0787ac */ /* 0x000ea20008000800 */
[----:B------:R-:W4:Y:S01]  /*61c0*/  @!UP0 LDCU UR16, c[0x0][0xb20] ;  /* 0x00016400ff1087ac */ /* 0x000f220008000800 */
[----:B------:R-:W-:Y:S02]  /*61d0*/  UISETP.NE.AND UP4, UPT, UR4, URZ, UPT ;  /* 0x000000ff0400728c */ /* 0x000fe4000bf85270 */
[----:B------:R-:W-:Y:S02]  /*61e0*/  ULEA.HI UR4, UR39, UR39, URZ, 0x1 ;  /* 0x0000002727047291 */ /* 0x000fe4000f8f08ff */
[----:B-1----:R-:W-:Y:S02]  /*61f0*/  UIMAD.WIDE.U32 UR10, UR38, UR12, URZ ;  /* 0x0000000c260a72a5 */ /* 0x002fe4000f8e00ff */
[----:B------:R-:W-:Y:S01]  /*6200*/  UISETP.NE.U32.AND UP3, UPT, UR5, URZ, UPT ;  /* 0x000000ff0500728c */ /* 0x000fe2000bf65070 */
[----:B------:R-:W-:Y:S01]  /*6210*/  PLOP3.LUT P2, PT, PT, PT, UP4, 0x80, 0x8 ;  /* 0x000000000008781c */ /* 0x000fe20003f4f048 */
[----:B------:R-:W-:Y:S02]  /*6220*/  USHF.L.U32 UR5, UR4, 0x2, URZ ;  /* 0x0000000204057899 */ /* 0x000fe400080006ff */
[----:B------:R-:W-:Y:S02]  /*6230*/  ULOP3.LUT UR6, UR4, 0xffe, URZ, 0xc0, !UPT ;  /* 0x00000ffe04067892 */ /* 0x000fe4000f8ec0ff */
[----:B------:R-:W-:Y:S02]  /*6240*/  UIMAD.WIDE.U32 UR8, UR37, UR15, URZ ;  /* 0x0000000f250872a5 */ /* 0x000fe4000f8e00ff */
[----:B--2---:R-:W-:Y:S02]  /*6250*/  @!UP0 UISETP.NE.AND UP2, UPT, UR7, 0x1, UPT ;  /* 0x000000010700888c */ /* 0x004fe4000bf45270 */
[----:B------:R-:W-:Y:S02]  /*6260*/  @!UP0 UISETP.NE.AND UP1, UPT, UR14, 0x1, UPT ;  /* 0x000000010e00888c */ /* 0x000fe4000bf25270 */
[----:B------:R-:W-:Y:S01]  /*6270*/  UISETP.NE.AND.EX UP3, UPT, UR17, URZ, UPT, UP3 ;  /* 0x000000ff1100728c */ /* 0x000fe2000bf65330 */
[----:B------:R-:W-:Y:S02]  /*6280*/  @!UP0 UMOV UR4, UR11 ;  /* 0x0000000b00048c82 */ /* 0x000fe40008000000 */
[----:B------:R-:W-:Y:S03]  /*6290*/  @!UP0 USHF.R.U32.HI UR10, URZ, UR13, UR4 ;  /* 0x0000000dff0a8299 */ /* 0x000fe60008011604 */
[----:B------:R-:W-:Y:S01]  /*62a0*/  @!UP0 UMOV UR4, UR9 ;  /* 0x0000000900048c82 */ /* 0x000fe20008000000 */
[----:B------:R-:W-:Y:S02]  /*62b0*/  @!UP0 USEL UR9, UR38, UR10, !UP2 ;  /* 0x0000000a26098287 */ /* 0x000fe4000d000000 */
[----:B----4-:R-:W-:Y:S02]  /*62c0*/  @!UP0 USHF.R.U32.HI UR8, URZ, UR16, UR4 ;  /* 0x00000010ff088299 */ /* 0x010fe40008011604 */
[----:B------:R-:W-:Y:S02]  /*62d0*/  ULOP3.LUT UR4, UR5, 0xfffffff8, URZ, 0xc0, !UPT ;  /* 0xfffffff805047892 */ /* 0x000fe4000f8ec0ff */
[----:B------:R-:W-:Y:S02]  /*62e0*/  @!UP0 USEL UR8, UR37, UR8, !UP1 ;  /* 0x0000000825088287 */ /* 0x000fe4000c800000 */
[----:B------:R-:W-:Y:S02]  /*62f0*/  UIADD3 UR5, UPT, UPT, -UR6, UR39, URZ ;  /* 0x0000002706057290 */ /* 0x000fe4000fffe1ff */
[----:B------:R-:W-:Y:S01]  /*6300*/  @!UP0 UIADD3 UR6, UPT, UPT, -UR9, UR8, URZ ;  /* 0x0000000809068290 */ /* 0x000fe2000fffe1ff */
[----:B------:R-:W-:Y:S01]  /*6310*/  VIADD R3, R16, UR4 ;  /* 0x0000000410037c36 */ /* 0x000fe20008000000 */
[----:B------:R-:W-:Y:S02]  /*6320*/  @!UP0 UIADD3 UR8, UPT, UPT, UR9, -UR8, URZ ;  /* 0x8000000809088290 */ /* 0x000fe4000fffe0ff */
[----:B------:R-:W-:Y:S01]  /*6330*/  @!UP0 UIMAD UR38, UR6, UR7, UR38 ;  /* 0x00000007062682a4 */ /* 0x000fe2000f8e0226 */
[----:B------:R-:W-:Y:S01]  /*6340*/  IMAD.U32 R18, RZ, RZ, UR5 ;  /* 0x00000005ff127e24 */ /* 0x000fe2000f8e00ff */
[----:B------:R-:W-:Y:S01]  /*6350*/  @!UP0 UIMAD UR37, UR8, UR14, UR37 ;  /* 0x0000000e082582a4 */ /* 0x000fe2000f8e0225 */
[----:B------:R-:W-:Y:S11]  /*6360*/  BRA.U !UP3, `(.L_x_108) ;  /* 0x000000010b447547 */ /* 0x000ff6000b800000 */
[----:B------:R-:W-:Y:S01]  /*6370*/  UISETP.NE.U32.AND UP0, UPT, UR60, URZ, UPT ;  /* 0x000000ff3c00728c */ /* 0x000fe2000bf05070 */
[----:B------:R-:W-:Y:S01]  /*6380*/  R2UR UR6, R30 ;  /* 0x000000001e0672ca */ /* 0x000fe200000e0000 */
[----:B------:R-:W1:Y:S01]  /*6390*/  LDCU.64 UR8, c[0x0][0x358] ;  /* 0x00006b00ff0877ac */ /* 0x000e620008000a00 */
[----:B------:R-:W-:Y:S02]  /*63a0*/  IMAD.MOV.U32 R19, RZ, RZ, 0x1 ;  /* 0x00000001ff137424 */ /* 0x000fe400078e00ff */
[----:B------:R-:W-:Y:S01]  /*63b0*/  IMAD.MOV.U32 R0, RZ, RZ, 0x1 ;  /* 0x00000001ff007424 */ /* 0x000fe200078e00ff */
[----:B------:R-:W-:Y:S06]  /*63c0*/  UISETP.NE.AND.EX UP0, UPT, UR61, URZ, UPT, UP0 ;  /* 0x000000ff3d00728c */ /* 0x000fec000bf05300 */
[----:B------:R-:W-:Y:S05]  /*63d0*/  PLOP3.LUT P0, PT, PT, PT, UP0, 0x80, 0x8 ;  /* 0x000000000008781c */ /* 0x000fea0003f0f008 */
[----:B------:R-:W2:Y:S01]  /*63e0*/  @UP0 LDCU.64 UR4, c[0x0][0x888] ;  /* 0x00011100ff0407ac */ /* 0x000ea20008000a00 */
[----:B------:R-:W-:Y:S07]  /*63f0*/  @UP0 UIMAD UR6, UR36, UR6, URZ ;  /* 0x00000006240602a4 */ /* 0x000fee000f8e02ff */
[----:B------:R-:W-:Y:S01]  /*6400*/  @!P0 PRMT R19, R0, 0x7610, R19 ;  /* 0x0000761000138816 */ /* 0x000fe20000000013 */
[----:B--2---:R-:W-:Y:S06]  /*6410*/  @UP0 UIMAD.WIDE UR4, UR6, 0x4, UR4 ;  /* 0x00000004060408a5 */ /* 0x004fec000f8e0204 */
[----:B------:R-:W-:Y:S02]  /*6420*/  IMAD.U32 R4, RZ, RZ, UR4 ;  /* 0x00000004ff047e24 */ /* 0x000fe4000f8e00ff */
[----:B------:R-:W-:Y:S05]  /*6430*/  IMAD.U32 R5, RZ, RZ, UR5 ;  /* 0x00000005ff057e24 */ /* 0x000fea000f8e00ff */
[----:B-1----:R-:W2:Y:S02]  /*6440*/  @P0 LDG.E R4, desc[UR8][R4.64] ;  /* 0x0000000804040981 */ /* 0x002ea4000c1e1900 */
[----:B--2---:R-:W-:Y:S11]  /*6450*/  @P0 R2UR UR45, R4 ;  /* 0x00000000042d02ca */ /* 0x004ff600000e0000 */
[----:B------:R-:W-:Y:S03]  /*6460*/  @!UPT UIADD3 URZ, UPT, UPT, URZ, URZ, URZ ;  /* 0x000000fffffff290 */ /* 0x000fe6000fffe0ff */
[----:B------:R-:W1:Y:S02]  /*6470*/  @!UP0 LDCU UR45, c[0x0][0x880] ;  /* 0x00011000ff2d87ac */ /* 0x000e640008000800 */
.L_x_108:
[----:B------:R-:W-:Y:S05]  /*6480*/  @!P1 BRA `(.L_x_109) ;  /* 0x0000000000249947 */ /* 0x000fea0003800000 */
[----:B---3--:R-:W-:Y:S01]  /*6490*/  ISETP.NE.U32.AND P0, PT, R24, RZ, PT ;  /* 0x000000ff1800720c */ /* 0x008fe20003f05070 */
[----:B------:R-:W2:Y:S03]  /*64a0*/  LDCU.64 UR4, c[0x0][0x358] ;  /* 0x00006b00ff0477ac */ /* 0x000ea60008000a00 */
[----:B------:R-:W-:Y:S11]  /*64b0*/  ISETP.NE.AND.EX P0, PT, R25, RZ, PT, P0 ;  /* 0x000000ff1900720c */ /* 0x000ff60003f05300 */
[----:B------:R-:W-:Y:S02]  /*64c0*/  @!UPT UIADD3 URZ, UPT, UPT, URZ, URZ, URZ ;  /* 0x000000fffffff290 */ /* 0x000fe4000fffe0ff */
[----:B------:R-:W3:Y:S01]  /*64d0*/  @P0 LDC.64 R4, c[0x0][0x8a8] ;  /* 0x00022a00ff040b82 */ /* 0x000ee20000000a00 */
[----:B------:R-:W-:Y:S04]  /*64e0*/  @P0 IMAD R0, R26, UR36, RZ ;  /* 0x000000241a000c24 */ /* 0x000fe8000f8e02ff */
[----:B---3--:R-:W-:Y:S05]  /*64f0*/  @P0 IMAD.WIDE R4, R0, 0x4, R4 ;  /* 0x0000000400040825 */ /* 0x008fea00078e0204 */
[----:B--2--5:R2:W5:Y:S02]  /*6500*/  @P0 LDG.E R17, desc[UR4][R4.64] ;  /* 0x0000000404110981 */ /* 0x024564000c1e1900 */
[----:B--2---:R-:W4:Y:S02]  /*6510*/  @!P0 LDC R17, c[0x0][0x8a0] ;  /* 0x00022800ff118b82 */ /* 0x004f240000000800 */
.L_x_109:
[----:B------:R-:W-:Y:S01]  /*6520*/  UPLOP3.LUT UP2, UPT, UPT, UPT, UPT, 0x40, 0x4 ;  /* 0x000000000004789c */ /* 0x000fe20003f4e870 */
[----:B------:R-:W-:Y:S01]  /*6530*/  R2UR UR4, R33 ;  /* 0x00000000210472ca */ /* 0x000fe200000e0000 */
[----:B------:R-:W-:Y:S01]  /*6540*/  ULEA UR46, UR39, UR48, 0x3 ;  /* 0x00000030272e7291 */ /* 0x000fe2000f8e18ff */
[----:B------:R-:W-:Y:S01]  /*6550*/  @P2 LOP3.LUT P0, RZ, R19, 0xff, RZ, 0xc0, !PT ;  /* 0x000000ff13ff2812 */ /* 0x000fe2000780c0ff */
[----:B------:R-:W-:Y:S01]  /*6560*/  USHF.L.U32 UR47, UR49, 0xa, URZ ;  /* 0x0000000a312f7899 */ /* 0x000fe200080006ff */
[----:B-1----:R-:W-:Y:S01]  /*6570*/  @P2 FSETP.NEU.AND P1, PT, RZ, UR45, PT ;  /* 0x0000002dff002c0b */ /* 0x002fe2000bf2d000 */
[----:B------:R-:W-:Y:S01]  /*6580*/  IMAD R18, R18, 0x100000, R3 ;  /* 0x0010000012127824 */ /* 0x000fe200078e0203 */
[----:B------:R-:W-:Y:S01]  /*6590*/  LOP3.LUT R0, R36, 0x1, RZ, 0x3c, !PT ;  /* 0x0000000124007812 */ /* 0x000fe200078e3cff */
[----:B------:R-:W-:Y:S01]  /*65a0*/  VIADD R42, R42, 0x1 ;  /* 0x000000012a2a7836 */ /* 0x000fe20000000000 */
[----:B------:R-:W-:Y:S01]  /*65b0*/  SHF.L.U32 R2, R35, 0x1f, RZ ;  /* 0x0000001f23027819 */ /* 0x000fe200000006ff */
[----:B------:R-:W-:Y:S01]  /*65c0*/  IMAD.U32 R4, RZ, RZ, UR47 ;  /* 0x0000002fff047e24 */ /* 0x000fe2000f8e00ff */
[----:B------:R-:W-:Y:S03]  /*65d0*/  CS2R R22, SRZ ;  /* 0x0000000000167805 */ /* 0x000fe6000001ff00 */
[----:B------:R-:W-:Y:S01]  /*65e0*/  UISETP.NE.AND UP4, UPT, UR4, URZ, UPT ;  /* 0x000000ff0400728c */ /* 0x000fe2000bf85270 */
[----:B------:R-:W-:Y:S10]  /*65f0*/  IADD3 R41, PT, PT, R4, UR48, R37 ;  /* 0x0000003004297c10 */ /* 0x000ff4000fffe025 */
[----:B------:R-:W1:Y:S01]  /*6600*/  @UP4 LDCU.64 UR4, c[0x0][0x888] ;  /* 0x00011100ff0447ac */ /* 0x000e620008000a00 */
[----:B------:R-:W-:Y:S02]  /*6610*/  @UP4 UPLOP3.LUT UP2, UPT, UPT, UPT, UP3, 0x80, 0x8 ;  /* 0x000000000008489c */ /* 0x000fe40003f4f030 */
[----:B-1----:R-:W-:Y:S04]  /*6620*/  @UP4 UISETP.NE.U32.AND UP0, UPT, UR4, URZ, UPT ;  /* 0x000000ff0400428c */ /* 0x002fe8000bf05070 */
[----:B------:R-:W-:Y:S03]  /*6630*/  @UP4 UISETP.NE.AND.EX UP1, UPT, UR5, URZ, UPT, UP0 ;  /* 0x000000ff0500428c */ /* 0x000fe6000bf25300 */
[----:B------:R-:W-:Y:S01]  /*6640*/  @P2 VOTEU.ANY UP0, P1 ;  /* 0x0000000000ff2886 */ /* 0x000fe20000800100 */
[----:B------:R-:W-:Y:S02]  /*6650*/  @UP4 USEL UR4, URZ, 0xffffffff, UP0 ;  /* 0xffffffffff044887 */ /* 0x000fe40008000000 */
[----:B------:R-:W-:Y:S01]  /*6660*/  @UP4 USEL UR5, URZ, 0xffffffff, UP1 ;  /* 0xffffffffff054887 */ /* 0x000fe20008800000 */
[----:B------:R-:W-:Y:S01]  /*6670*/  @P2 VOTEU.ANY UP0, P0 ;  /* 0x0000000000ff2886 */ /* 0x000fe20000000100 */
[----:B------:R-:W-:Y:S02]  /*6680*/  PLOP3.LUT P2, PT, PT, PT, PT, 0x8, 0x80 ;  /* 0x000000000080781c */ /* 0x000fe40003f4e170 */
[----:B------:R-:W-:Y:S04]  /*6690*/  @UP2 USEL UR4, UR5, UR4, !UP0 ;  /* 0x0000000405042287 */ /* 0x000fe8000c000000 */
[----:B------:R-:W-:Y:S04]  /*66a0*/  @UP4 ULOP3.LUT UR4, UR4, 0x1, URZ, 0xc0, !UPT ;  /* 0x0000000104044892 */ /* 0x000fe8000f8ec0ff */
[----:B------:R-:W-:Y:S02]  /*66b0*/  UISETP.NE.U32.OR UP0, UPT, UR4, 0x1, !UP4 ;  /* 0x000000010400788c */ /* 0x000fe4000e705470 */
[----:B------:R-:W-:Y:S02]  /*66c0*/  ULEA UR4, UR49, UR48, 0x3 ;  /* 0x0000003031047291 */ /* 0x000fe4000f8e18ff */
[----:B------:R-:W-:Y:S02]  /*66d0*/  UP2UR UR52, UPR, URZ, 0x1 ;  /* 0x00000001ff347883 */ /* 0x000fe40008000000 */
[----:B------:R-:W-:Y:S04]  /*66e0*/  PLOP3.LUT P4, PT, PT, PT, UP0, 0x80, 0x8 ;  /* 0x000000000008781c */ /* 0x000fe80003f8f008 */
[----:B------:R-:W-:Y:S09]  /*66f0*/  P2R R40, PR, RZ, 0x10 ;  /* 0x00000010ff287803 */ /* 0x000ff20000000000 */
[----:B------:R-:W-:Y:S04]  /*6700*/  @P4 SHF.L.U32 R5, R0, 0x1f, RZ ;  /* 0x0000001f00054819 */ /* 0x000fe800000006ff */
[----:B------:R-:W1:Y:S01]  /*6710*/  @P4 SYNCS.PHASECHK.TRANS64.TRYWAIT P0, [UR4+0x180], R5 ;  /* 0x00018005ff0045a7 */ /* 0x000e620008001104 */
[----:B------:R2:W2:Y:S01]  /*6720*/  SYNCS.PHASECHK.TRANS64.TRYWAIT P3, [UR46+0x1d0], R2 ;  /* 0x0001d002ff0075a7 */ /* 0x0004a2000806112e */
[----:B-1----:R-:W-:Y:S01]  /*6730*/  @P4 PLOP3.LUT P2, PT, P0, PT, PT, 0x8, 0x80 ;  /* 0x000000000080481c */ /* 0x002fe2000074e170 */
[----:B------:R-:W-:Y:S01]  /*6740*/  @!UPT UIADD3 URZ, UPT, UPT, URZ, URZ, URZ ;  /* 0x000000fffffff290 */ /* 0x000fe2000fffe0ff */
[----:B--2---:R-:W-:Y:S11]  /*6750*/  BRA.U !UP0, `(.L_x_110) ;  /* 0x0000000108507547 */ /* 0x004ff6000b800000 */
[----:B------:R-:W-:Y:S02]  /*6760*/  FSETP.NEU.AND P1, PT, RZ, UR45, PT ;  /* 0x0000002dff007c0b */ /* 0x000fe4000bf2d000 */
[----:B------:R-:W-:Y:S01]  /*6770*/  LOP3.LUT P0, RZ, R19, 0xff, RZ, 0xc0, !PT ;  /* 0x000000ff13ff7812 */ /* 0x000fe2000780c0ff */
[----:B------:R-:W-:Y:S01]  /*6780*/  @!UPT UIADD3 URZ, UPT, UPT, URZ, URZ, URZ ;  /* 0x000000fffffff290 */ /* 0x000fe2000fffe0ff */
[----:B------:R-:W-:Y:S11]  /*6790*/  @!P2 BRA `(.L_x_111) ;  /* 0x00000000000ca947 */ /* 0x000ff60003800000 */
[----:B------:R-:W-:Y:S04]  /*67a0*/  SHF.L.U32 R3, R0, 0x1f, RZ ;  /* 0x0000001f00037819 */ /* 0x000fe800000006ff */
[----:B------:R-:W1:Y:S02]  /*67b0*/  SYNCS.PHASECHK.TRANS64.TRYWAIT P2, [UR4+0x180], R3 ;  /* 0x00018003ff0075a7 */ /* 0x000e640008041104 */
[----:B-1----:R-:W-:Y:S05]  /*67c0*/  @!P2 BRA `(.L_x_112) ;  /* 0x00000018001ca947 */ /* 0x002fea0003800000 */
.L_x_111:
[----:B------:R-:W-:Y:S01]  /*67d0*/  UISETP.NE.U32.AND UP0, UPT, UR60, URZ, UPT ;  /* 0x000000ff3c00728c */ /* 0x000fe2000bf05070 */
[----:B------:R-:W-:Y:S01]  /*67e0*/  HFMA2 R22, -RZ, RZ, 0, 0 ;  /* 0x00000000ff167431 */ /* 0x000fe200000001ff */
[----:B------:R-:W-:Y:S01]  /*67f0*/  VOTEU.ANY UP1, P1 ;  /* 0x0000000000ff7886 */ /* 0x000fe20000820100 */
[----:B------:R-:W-:Y:S02]  /*6800*/  USEL UR4, URZ, 0xffffffff, UP1 ;  /* 0xffffffffff047887 */ /* 0x000fe40008800000 */
[----:B------:R-:W-:Y:S04]  /*6810*/  UISETP.NE.AND.EX UP0, UPT, UR61, URZ, UPT, UP0 ;  /* 0x000000ff3d00728c */ /* 0x000fe8000bf05300 */
[----:B------:R-:W-:Y:S03]  /*6820*/  USEL UR5, URZ, 0xffffffff, UP0 ;  /* 0xffffffffff057887 */ /* 0x000fe60008000000 */
[----:B------:R-:W-:Y:S01]  /*6830*/  VOTEU.ANY UP0, P0 ;  /* 0x0000000000ff7886 */ /* 0x000fe20000000100 */
[----:B------:R-:W-:Y:S04]  /*6840*/  @UP3 USEL UR4, UR5, UR4, !UP0 ;  /* 0x0000000405043287 */ /* 0x000fe8000c000000 */
[----:B------:R-:W-:Y:S04]  /*6850*/  ULOP3.LUT UR4, UR4, 0x1, URZ, 0xc0, !UPT ;  /* 0x0000000104047892 */ /* 0x000fe8000f8ec0ff */
[----:B------:R-:W-:Y:S06]  /*6860*/  UISETP.NE.U32.AND UP0, UPT, UR4, 0x1, UPT ;  /* 0x000000010400788c */ /* 0x000fec000bf05070 */
[----:B------:R-:W-:Y:S11]  /*6870*/  PLOP3.LUT P0, PT, PT, PT, UP0, 0x80, 0x8 ;  /* 0x000000000008781c */ /* 0x000ff60003f0f008 */
[----:B------:R-:W-:Y:S02]  /*6880*/  @!UPT UIADD3 URZ, UPT, UPT, URZ, URZ, URZ ;  /* 0x000000fffffff290 */ /* 0x000fe4000fffe0ff */
[----:B------:R2:W1:Y:S02]  /*6890*/  @P0 LDSM.16.M88.2 R22, [R41+0x280] ;  /* 0x000280002916083b */ /* 0x0004640000000100 */
.L_x_110:
[----:B-1----:R-:W-:Y:S04]  /*68a0*/  SHF.R.U32.HI R3, RZ, 0x15, R18 ;  /* 0x00000015ff037819 */ /* 0x002fe80000011612 */
[----:B------:R-:W-:Y:S01]  /*68b0*/  LOP3.LUT P0, RZ, R3, 0x3, R28, 0x48, !PT ;  /* 0x0000000303ff7812 */ /* 0x000fe2000780481c */
[----:B------:R-:W-:Y:S01]  /*68c0*/  @!UPT UIADD3 URZ, UPT, UPT, URZ, URZ, URZ ;  /* 0x000000fffffff290 */ /* 0x000fe2000fffe0ff */
[----:B------:R-:W-:Y:S11]  /*68d0*/  @P3 BRA `(.L_x_113) ;  /* 0x0000000000083947 */ /* 0x000ff60003800000 */
[----:B------:R-:W1:Y:S02]  /*68e0*/  SYNCS.PHASECHK.TRANS64.TRYWAIT P1, [UR46+0x1d0], R2 ;  /* 0x0001d002ff0075a7 */ /* 0x000e64000802112e */
[----:B-1----:R-:W-:Y:S05]  /*68f0*/  @!P1 BRA `(.L_x_114) ;  /* 0x0000001400e89947 */ /* 0x002fea0003800000 */
.L_x_113:
[----:B------:R-:W-:Y:S05]  /*6900*/  @!P0 BRA `(.L_x_115) ;  /* 0x0000000000408947 */ /* 0x000fea0003800000 */
[----:B------:R-:W1:Y:S01]  /*6910*/  LDCU.64 UR8, c[0x4][0x68] ;  /* 0x01000d00ff0877ac */ /* 0x000e620008000a00 */
[----:B------:R-:W-:Y:S01]  /*6920*/  MOV R3, 0x0 ;  /* 0x0000000000037802 */ /* 0x000fe20000000f00 */
[----:B------:R-:W-:Y:S02]  /*6930*/  HFMA2 R12, -RZ, RZ, 0, 5.9604644775390625e-08 ;  /* 0x00000001ff0c7431 */ /* 0x000fe400000001ff */
[----:B------:R-:W-:Y:S02]  /*6940*/  IMAD.MOV.U32 R8, RZ, RZ, 0x192 ;  /* 0x00000192ff087424 */ /* 0x000fe400078e00ff */
[----:B------:R-:W-:Y:S01]  /*6950*/  IMAD.MOV.U32 R13, RZ, RZ, RZ ;  /* 0x000000ffff0d7224 */ /* 0x000fe200078e00ff */
[----:B------:R-:W2:Y:S01]  /*6960*/  LDCU.64 UR6, c[0x4][0x70] ;  /* 0x01000e00ff0677ac */ /* 0x000ea20008000a00 */
[----:B------:R-:W3:Y:S01]  /*6970*/  LDC.64 R2, c[0x4][R3] ;  /* 0x0100000003027b82 */ /* 0x000ee20000000a00 */
[----:B------:R-:W4:Y:S01]  /*6980*/  LDCU.64 UR4, c[0x4][0x8] ;  /* 0x01000100ff0477ac */ /* 0x000f220008000a00 */
[----:B-1----:R-:W-:Y:S01]  /*6990*/  MOV R5, UR9 ;  /* 0x0000000900057c02 */ /* 0x002fe20008000f00 */
[----:B------:R-:W-:Y:S01]  /*69a0*/  IMAD.U32 R4, RZ, RZ, UR8 ;  /* 0x00000008ff047e24 */ /* 0x000fe2000f8e00ff */
[----:B--2---:R-:W-:Y:S01]  /*69b0*/  MOV R7, UR7 ;  /* 0x0000000700077c02 */ /* 0x004fe20008000f00 */
[----:B------:R-:W-:Y:S01]  /*69c0*/  IMAD.U32 R6, RZ, RZ, UR6 ;  /* 0x00000006ff067e24 */ /* 0x000fe2000f8e00ff */
[----:B----4-:R-:W-:Y:S01]  /*69d0*/  MOV R11, UR5 ;  /* 0x00000005000b7c02 */ /* 0x010fe20008000f00 */
[----:B------:R-:W-:Y:S02]  /*69e0*/  IMAD.U32 R10, RZ, RZ, UR4 ;  /* 0x00000004ff0a7e24 */ /* 0x000fe4000f8e00ff */
[----:B------:R-:W-:Y:S07]  /*69f0*/  LEPC R20, `(.L_x_115) ;  /* 0x000000001014794e */ /* 0x000fee0000000000 */
[----:B---3-5:R-:W-:Y:S05]  /*6a00*/  CALL.ABS.NOINC R2 ;  /* 0x0000000002007343 */ /* 0x028fea0003c00000 */
.L_x_115:
[----:B------:R-:W-:Y:S01]  /*6a10*/  ISETP.NE.AND P0, PT, R38, RZ, PT ;  /* 0x000000ff2600720c */ /* 0x000fe20003f05270 */
[----:B------:R-:W-:Y:S05]  /*6a20*/  WARPSYNC.ALL ;  /* 0x0000000000007948 */ /* 0x000fea0003800000 */
[----:B------:R-:W-:Y:S01]  /*6a30*/  R2UR UR4, R18 ;  /* 0x00000000120472ca */ /* 0x000fe200000e0000 */
[----:B------:R-:W1:Y:S01]  /*6a40*/  S2UR UR5, SR_CgaCtaId ;  /* 0x00000000000579c3 */ /* 0x000e620000008800 */
[--C-:B------:R-:W-:Y:S01]  /*6a50*/  HADD2.F32 R5, -RZ, R22.reuse.H0_H0 ;  /* 0x20000016ff057230 */ /* 0x100fe20000004100 */
[----:B------:R-:W-:Y:S01]  /*6a60*/  UIADD3 UR7, UPT, UPT, UR49, 0x1, URZ ;  /* 0x0000000131077890 */ /* 0x000fe2000fffe0ff */
[----:B------:R-:W-:Y:S01]  /*6a70*/  HADD2.F32 R7, -RZ, R22.H1_H1 ;  /* 0x30000016ff077230 */ /* 0x000fe20000004100 */
[----:B------:R-:W-:Y:S01]  /*6a80*/  UIADD3 UR6, UPT, UPT, UR39, 0x1, URZ ;  /* 0x0000000127067890 */ /* 0x000fe2000fffe0ff */
[--C-:B------:R-:W-:Y:S01]  /*6a90*/  HADD2.F32 R6, -RZ, R23.reuse.H0_H0 ;  /* 0x20000017ff067230 */ /* 0x100fe20000004100 */
[----:B------:R-:W-:Y:S01]  /*6aa0*/  BSSY.RECONVERGENT B0, `(.L_x_116) ;  /* 0x0000023000007945 */ /* 0x000fe20003800200 */
[----:B------:R-:W-:Y:S05]  /*6ab0*/  HADD2.F32 R13, -RZ, R23.H1_H1 ;  /* 0x30000017ff0d7230 */ /* 0x000fea0000004100 */
[----:B------:R-:W4:Y:S01]  /*6ac0*/  LDTM.16dp256bit R8, tmem[UR4] ;  /* 0x00000004000879ee */ /* 0x000f220008020000 */
[----:B------:R-:W-:Y:S01]  /*6ad0*/  UIADD3 UR4, UPT, UPT, UR46, 0x1f0, URZ ;  /* 0x000001f02e047890 */ /* 0x000fe2000fffe0ff */
[----:B------:R-:W-:Y:S01]  /*6ae0*/  NOP ;  /* 0x0000000000007918 */ /* 0x000fe20000000000 */
[C---:B----45:R-:W-:Y:S01]  /*6af0*/  FMUL R0, R17.reuse, R8 ;  /* 0x0000000811007220 */ /* 0x070fe20000400000 */
[C---:B------:R-:W-:Y:S01]  /*6b00*/  FMUL R2, R17.reuse, R9 ;  /* 0x0000000911027220 */ /* 0x040fe20000400000 */
[C---:B------:R-:W-:Y:S01]  /*6b10*/  FMUL R3, R17.reuse, R10 ;  /* 0x0000000a11037220 */ /* 0x040fe20000400000 */
[----:B------:R-:W-:Y:S01]  /*6b20*/  FMUL R4, R17, R11 ;  /* 0x0000000b11047220 */ /* 0x000fe20000400000 */
[----:B------:R-:W-:Y:S01]  /*6b30*/  FFMA R0, R5, UR45, R0 ;  /* 0x0000002d05007c23 */ /* 0x000fe20008000000 */
[----:B------:R-:W-:Y:S01]  /*6b40*/  FFMA R2, R7, UR45, R2 ;  /* 0x0000002d07027c23 */ /* 0x000fe20008000002 */
[----:B------:R-:W-:Y:S01]  /*6b50*/  FFMA R3, R6, UR45, R3 ;  /* 0x0000002d06037c23 */ /* 0x000fe20008000003 */
[----:B------:R-:W-:Y:S01]  /*6b60*/  FFMA R4, R13, UR45, R4 ;  /* 0x0000002d0d047c23 */ /* 0x000fe20008000004 */
[----:B-1----:R-:W-:Y:S02]  /*6b70*/  UPRMT UR4, UR5, 0x654, UR4 ;  /* 0x0000065405047896 */ /* 0x002fe40008000004 */
[----:B------:R-:W-:Y:S02]  /*6b80*/  F2FP.F16.F32.PACK_AB R14, R2, R0 ;  /* 0x00000000020e723e */ /* 0x000fe400000000ff */
[----:B------:R-:W-:Y:S05]  /*6b90*/  F2FP.F16.F32.PACK_AB R15, R4, R3 ;  /* 0x00000003040f723e */ /* 0x000fea00000000ff */
[----:B------:R-:W-:Y:S01]  /*6ba0*/  SYNCS.ARRIVE.TRANS64.RED.A1T0 RZ, [UR4], RZ ;  /* 0x000000ffffff79a7 */ /* 0x000fe20008100404 */
[----:B------:R1:W-:Y:S01]  /*6bb0*/  STSM.16.M88.2 [R41+0x280], R14 ;  /* 0x0002800e29007844 */ /* 0x0003e20000000100 */
[----:B------:R-:W-:Y:S01]  /*6bc0*/  @!PT LDS RZ, [RZ] ;  /* 0x00000000fffff984 */ /* 0x000fe20000000800 */
[----:B------:R-:W-:Y:S01]  /*6bd0*/  @!PT LDS RZ, [RZ] ;  /* 0x00000000fffff984 */ /* 0x000fe20000000800 */
[----:B------:R-:W-:Y:S01]  /*6be0*/  @!PT LDS RZ, [RZ] ;  /* 0x00000000fffff984 */ /* 0x000fe20000000800 */
[----:B------:R-:W-:Y:S01]  /*6bf0*/  @!PT LDS RZ, [RZ] ;  /* 0x00000000fffff984 */ /* 0x000fe20000000800 */
[----:B------:R4:W-:Y:S07]  /*6c00*/  MEMBAR.ALL.CTA ;  /* 0x0000000000007992 */ /* 0x0009ee0000008000 */
[----:B----4-:R-:W4:Y:S02]  /*6c10*/  FENCE.VIEW.ASYNC.S ;  /* 0x00000000000073c6 */ /* 0x010f240000000000 */
[----:B----4-:R-:W-:Y:S06]  /*6c20*/  BAR.SYNC.DEFER_BLOCKING 0x1, 0x80 ;  /* 0x0042000000007b1d */ /* 0x010fec0000010000 */
[----:B------:R-:W-:Y:S05]  /*6c30*/  @P0 BRA `(.L_x_117) ;  /* 0x0000000000240947 */ /* 0x000fea0003800000 */
[----:B------:R-:W4:Y:S01]  /*6c40*/  LDCU.64 UR12, c[0x0][0x348] ;  /* 0x00006900ff0c77ac */ /* 0x000f220008000a00 */
[----:B------:R-:W-:Y:S02]  /*6c50*/  USHF.L.U32 UR9, UR50, 0x3, URZ ;  /* 0x0000000332097899 */ /* 0x000fe400080006ff */
[----:B------:R-:W-:Y:S02]  /*6c60*/  USHF.L.U32 UR10, UR51, 0x6, URZ ;  /* 0x00000006330a7899 */ /* 0x000fe400080006ff */
[----:B------:R-:W-:Y:S01]  /*6c70*/  UIADD3 UR8, UPT, UPT, UR48, 0x280, UR47 ;  /* 0x0000028030087890 */ /* 0x000fe2000fffe02f */
[----:B------:R-:W-:Y:S01]  /*6c80*/  UMOV UR11, UR36 ;  /* 0x00000024000b7c82 */ /* 0x000fe20008000000 */
[----:B----4-:R-:W-:Y:S04]  /*6c90*/  UIADD3 UR4, UP0, UPT, UR12, 0x680, URZ ;  /* 0x000006800c047890 */ /* 0x010fe8000ff1e0ff */
[----:B------:R-:W-:Y:S09]  /*6ca0*/  UIADD3.X UR5, UPT, UPT, URZ, UR13, URZ, UP0, !UPT ;  /* 0x0000000dff057290 */ /* 0x000ff200087fe4ff */
[----:B------:R4:W-:Y:S02]  /*6cb0*/  UTMASTG.3D [UR8], [UR4] ;  /* 0x00000008040073b5 */ /* 0x0009e40008010000 */
[----:B----4-:R0:W-:Y:S02]  /*6cc0*/  UTMACMDFLUSH ;  /* 0x00000000000079b7 */ /* 0x0101e40000000000 */
.L_x_117:
[----:B------:R-:W-:Y:S05]  /*6cd0*/  BSYNC.RECONVERGENT B0 ;  /* 0x0000000000007941 */ /* 0x000fea0003800200 */
.L_x_116:
[----:B------:R-:W-:Y:S04]  /*6ce0*/  BSSY.RECONVERGENT B0, `(.L_x_118) ;  /* 0x0000003000007945 */ /* 0x000fe80003800200 */
[----:B------:R-:W-:Y:S05]  /*6cf0*/  @P0 BRA `(.L_x_119) ;  /* 0x0000000000040947 */ /* 0x000fea0003800000 */
[----:B------:R-:W-:Y:S04]  /*6d00*/  DEPBAR.LE SB0, 0x0 ;  /* 0x000080000000791a */ /* 0x000fe80000000000 */
.L_x_119:
[----:B------:R-:W-:Y:S05]  /*6d10*/  BSYNC.RECONVERGENT B0 ;  /* 0x0000000000007941 */ /* 0x000fea0003800200 */
.L_x_118:
[----:B------:R-:W-:Y:S01]  /*6d20*/  BAR.SYNC.DEFER_BLOCKING 0x1, 0x80 ;  /* 0x0042000000007b1d */ /* 0x000fe20000010000 */
[----:B------:R-:W-:Y:S04]  /*6d30*/  UIADD3 UR53, UPT, UPT, UR53, 0x1, URZ ;  /* 0x0000000135357890 */ /* 0x000fe8000fffe0ff */
[----:B------:R-:W-:Y:S09]  /*6d40*/  UISETP.NE.AND UP0, UPT, UR53, URZ, UPT ;  /* 0x000000ff3500728c */ /* 0x000ff2000bf05270 */
[----:B------:R-:W-:Y:S05]  /*6d50*/  BRA.U !UP0, `(.L_x_120) ;  /* 0x00000001082c7547 */ /* 0x000fea000b800000 */
[----:B------:R-:W4:Y:S01]  /*6d60*/  S2UR UR5, SR_CgaCtaId ;  /* 0x00000000000579c3 */ /* 0x000f220000008800 */
[----:B------:R-:W-:Y:S01]  /*6d70*/  UISETP.NE.AND UP0, UPT, UR52, URZ, UPT ;  /* 0x000000ff3400728c */ /* 0x000fe2000bf05270 */
[----:B------:R-:W-:Y:S10]  /*6d80*/  ISETP.NE.AND P0, PT, R40, RZ, PT ;  /* 0x000000ff2800720c */ /* 0x000ff40003f05270 */
[----:B------:R-:W-:Y:S04]  /*6d90*/  @UP0 ULEA UR4, UR54, UR48, 0x3 ;  /* 0x0000003036040291 */ /* 0x000fe8000f8e18ff */
[----:B------:R-:W-:Y:S04]  /*6da0*/  @UP0 UIADD3 UR4, UPT, UPT, UR4, 0x190, URZ ;  /* 0x0000019004040890 */ /* 0x000fe8000fffe0ff */
[----:B----4-:R-:W-:Y:S09]  /*6db0*/  @UP0 UPRMT UR4, UR5, 0x654, UR4 ;  /* 0x0000065405040896 */ /* 0x010ff20008000004 */
[----:B------:R-:W-:Y:S01]  /*6dc0*/  @P0 SYNCS.ARRIVE.TRANS64.RED.A1T0 RZ, [UR4], RZ ;  /* 0x000000ffffff09a7 */ /* 0x000fe20008100404 */
[----:B------:R-:W-:Y:S04]  /*6dd0*/  UIADD3 UR4, UPT, UPT, UR54, 0x1, URZ ;  /* 0x0000000136047890 */ /* 0x000fe8000fffe0ff */
[----:B------:R-:W-:Y:S04]  /*6de0*/  UISETP.NE.AND UP0, UPT, UR4, 0x2, UPT ;  /* 0x000000020400788c */ /* 0x000fe8000bf05270 */
[----:B------:R-:W-:Y:S11]  /*6df0*/  USEL UR54, UR4, URZ, UP0 ;  /* 0x000000ff04367287 */ /* 0x000ff60008000000 */
[----:B------:R-:W-:Y:S01]  /*6e00*/  @!UPT UIADD3 URZ, UPT, UPT, URZ, URZ, URZ ;  /* 0x000000fffffff290 */ /* 0x000fe2000fffe0ff */
.L_x_120:
[----:B------:R-:W-:Y:S01]  /*6e10*/  UISETP.NE.AND UP2, UPT, UR63, URZ, UPT ;  /* 0x000000ff3f00728c */ /* 0x000fe2000bf45270 */
[----:B------:R-:W-:Y:S01]  /*6e20*/  R2UR UR5, R31 ;  /* 0x000000001f0572ca */ /* 0x000fe200000e0000 */
[----:B------:R-:W-:Y:S01]  /*6e30*/  UISETP.NE.AND UP0, UPT, UR6, 0x4, UPT ;  /* 0x000000040600788c */ /* 0x000fe2000bf05270 */
[----:B------:R-:W-:Y:S01]  /*6e40*/  R2UR UR4, R32 ;  /* 0x00000000200472ca */ /* 0x000fe200000e0000 */
[----:B------:R-:W-:Y:S01]  /*6e50*/  UISETP.NE.AND UP1, UPT, UR7, 0x2, UPT ;  /* 0x000000020700788c */ /* 0x000fe2000bf25270 */
[----:B------:R-:W-:Y:S01]  /*6e60*/  R2UR UR36, R39 ;  /* 0x00000000272472ca */ /* 0x000fe200000e0000 */
[----:B------:R-:W-:Y:S01]  /*6e70*/  USEL UR39, UR6, URZ, UP0 ;  /* 0x000000ff06277287 */ /* 0x000fe20008000000 */
[C---:B------:R-:W-:Y:S01]  /*6e80*/  ISETP.NE.AND P0, PT, R42.reuse, 0x2, PT ;  /* 0x000000022a00780c */ /* 0x040fe20003f05270 */
[----:B------:R-:W-:Y:S03]  /*6e90*/  USEL UR49, UR7, URZ, UP1 ;  /* 0x000000ff07317287 */ /* 0x000fe60008800000 */
[----:B------:R-:W-:Y:S02]  /*6ea0*/  SEL R3, RZ, 0x1, P0 ;  /* 0x00000001ff037807 */ /* 0x000fe40000000000 */
[----:B------:R-:W-:Y:S01]  /*6eb0*/  SEL R42, R42, RZ, P0 ;  /* 0x000000ff2a2a7207 */ /* 0x000fe20000000000 */
[----:B------:R-:W-:Y:S01]  /*6ec0*/  UIADD3 UR50, UPT, UPT, UR37, UR5, URZ ;  /* 0x0000000525327290 */ /* 0x000fe2000fffe0ff */
[----:B------:R-:W-:Y:S01]  /*6ed0*/  LOP3.LUT R34, R34, R3, RZ, 0x3c, !PT ;  /* 0x0000000322227212 */ /* 0x000fe200078e3cff */
[----:B------:R-:W-:Y:S02]  /*6ee0*/  UIADD3 UR51, UPT, UPT, UR38, UR4, URZ ;  /* 0x0000000426337290 */ /* 0x000fe4000fffe0ff */
[----:B------:R-:W-:Y:S02]  /*6ef0*/  USEL UR5, URZ, 0x1, UP0 ;  /* 0x00000001ff057887 */ /* 0x000fe40008000000 */
[----:B------:R-:W-:Y:S04]  /*6f00*/  USEL UR4, URZ, 0x1, UP1 ;  /* 0x00000001ff047887 */ /* 0x000fe80008800000 */
[----:B------:R-:W-:Y:S02]  /*6f10*/  LOP3.LUT R35, R35, UR5, RZ, 0x3c, !PT ;  /* 0x0000000523237c12 */ /* 0x000fe4000f8e3cff */
[----:B------:R-:W-:Y:S01]  /*6f20*/  LOP3.LUT R36, R36, UR4, RZ, 0x3c, !PT ;  /* 0x0000000424247c12 */ /* 0x000fe2000f8e3cff */
[----:B------:R-:W-:Y:S06]  /*6f30*/  BRA.U UP2, `(.L_x_121) ;  /* 0xffffffed02207547 */ /* 0x000fec000b83ffff */
[----:B------:R-:W-:-:S13]  /*6f40*/  R2UR UR4, R33 ;  /* 0x00000000210472ca */ /* 0x000fda00000e0000 */
[----:B------:R-:W-:-:S09]  /*6f50*/  UISETP.NE.AND UP0, UPT, UR4, URZ, UPT ;  /* 0x000000ff0400728c */ /* 0x000fd2000bf05270 */
[----:B------:R-:W-:Y:S05]  /*6f60*/  BRA.U !UP0, `(.L_x_122) ;  /* 0x0000000108407547 */ /* 0x000fea000b800000 */
[----:B------:R-:W4:Y:S02]  /*6f70*/  LDCU.64 UR4, c[0x0][0x890] ;  /* 0x00011200ff0477ac */ /* 0x000f240008000a00 */
[----:B----4-:R-:W-:-:S04]  /*6f80*/  UISETP.NE.U32.AND UP0, UPT, UR4, URZ, UPT ;  /* 0x000000ff0400728c */ /* 0x010fc8000bf05070 */
[----:B------:R-:W-:-:S09]  /*6f90*/  UISETP.NE.AND.EX UP0, UPT, UR5, URZ, UPT, UP0 ;  /* 0x000000ff0500728c */ /* 0x000fd2000bf05300 */
[----:B------:R-:W-:Y:S05]  /*6fa0*/  BRA.U UP0, `(.L_x_123) ;  /* 0x00000001000c7547 */ /* 0x000fea000b800000 */
[----:B------:R-:W-:-:S13]  /*6fb0*/  FSETP.NEU.AND P0, PT, RZ, UR45, PT ;  /* 0x0000002dff007c0b */ /* 0x000fda000bf0d000 */
[----:B------:R-:W-:Y:S05]  /*6fc0*/  @!P0 EXIT ;  /* 0x000000000000894d */ /* 0x000fea0003800000 */
[----:B------:R-:W-:Y:S05]  /*6fd0*/  BRA `(.L_x_122) ;  /* 0x0000000000247947 */ /* 0x000fea0003800000 */
.L_x_123:
[----:B------:R-:W-:-:S13]  /*6fe0*/  LOP3.LUT P0, RZ, R19, 0xff, RZ, 0xc0, !PT ;  /* 0x000000ff13ff7812 */ /* 0x000fda000780c0ff */
[----:B------:R-:W-:Y:S05]  /*6ff0*/  @P0 BRA `(.L_x_124) ;  /* 0x0000000000140947 */ /* 0x000fea0003800000 */
[----:B------:R-:W4:Y:S02]  /*7000*/  LDCU.64 UR4, c[0x0][0x888] ;  /* 0x00011100ff0477ac */ /* 0x000f240008000a00 */
[----:B----4-:R-:W-:-:S04]  /*7010*/  ISETP.NE.U32.AND P0, PT, RZ, UR4, PT ;  /* 0x00000004ff007c0c */ /* 0x010fc8000bf05070 */
[----:B------:R-:W-:-:S13]  /*7020*/  ISETP.NE.AND.EX P0, PT, RZ, UR5, PT, P0 ;  /* 0x00000005ff007c0c */ /* 0x000fda000bf05300 */
[----:B------:R-:W-:Y:S05]  /*7030*/  @!P0 EXIT ;  /* 0x000000000000894d */ /* 0x000fea0003800000 */
[----:B------:R-:W-:Y:S05]  /*7040*/  BRA `(.L_x_122) ;  /* 0x0000000000087947 */ /* 0x000fea0003800000 */
.L_x_124:
[----:B------:R-:W-:-:S13]  /*7050*/  FSETP.NEU.AND P0, PT, RZ, UR45, PT ;  /* 0x0000002dff007c0b */ /* 0x000fda000bf0d000 */
[----:B------:R-:W-:Y:S05]  /*7060*/  @!P0 EXIT ;  /* 0x000000000000894d */ /* 0x000fea0003800000 */
.L_x_122:
[----:B------:R-:W-:-:S04]  /*7070*/  DEPBAR.LE SB0, 0x0 ;  /* 0x000080000000791a */ /* 0x000fc80000000000 */
[----:B------:R-:W-:Y:S05]  /*7080*/  EXIT ;  /* 0x000000000000794d */ /* 0x000fea0003800000 */
.L_x_25:
[----:B---3--:R3:W4:Y:S02]  /*7090*/  SYNCS.PHASECHK.TRANS64.TRYWAIT P0, [R0+URZ+0x220], R3 ;  /* 0x00022003000075a7 */ /* 0x00872400080011ff */
[----:B----4-:R-:W-:Y:S05]  /*70a0*/  @!P0 NANOSLEEP.SYNCS 0x989680 ;  /* 0x009896800000895d */ /* 0x010fea0003900000 */
[----:B------:R-:W4:Y:S02]  /*70b0*/  @!P0 SYNCS.PHASECHK.TRANS64 P0, [R0+URZ+0x220], R3 ;  /* 0x00022003000085a7 */ /* 0x000f2400080010ff */
[----:B----4-:R-:W-:Y:S05]  /*70c0*/  @!P0 BRA `(.L_x_25) ;  /* 0xfffffffc00f08947 */ /* 0x010fea000383ffff */
[----:B------:R-:W-:Y:S05]  /*70d0*/  BRA `(.L_x_125) ;  /* 0xffffffa800847947 */ /* 0x000fea000383ffff */
.L_x_28:
[----:B---3--:R-:W-:-:S07]  /*70e0*/  MOV R0, UR33 ;  /* 0x0000002100007c02 */ /* 0x008fce0008000f00 */
.L_x_126:
[----:B---3--:R3:W4:Y:S02]  /*70f0*/  SYNCS.PHASECHK.TRANS64.TRYWAIT P0, [R0+URZ+0xc0], R3 ;  /* 0x0000c003000075a7 */ /* 0x00872400080011ff */
[----:B----4-:R-:W-:Y:S05]  /*7100*/  @!P0 NANOSLEEP.SYNCS 0x989680 ;  /* 0x009896800000895d */ /* 0x010fea0003900000 */
[----:B------:R-:W4:Y:S02]  /*7110*/  @!P0 SYNCS.PHASECHK.TRANS64 P0, [R0+URZ+0xc0], R3 ;  /* 0x0000c003000085a7 */ /* 0x000f2400080010ff */
[----:B----4-:R-:W-:Y:S05]  /*7120*/  @!P0 BRA `(.L_x_126) ;  /* 0xfffffffc00f08947 */ /* 0x010fea000383ffff */
[----:B------:R-:W-:Y:S05]  /*7130*/  BRA `(.L_x_27) ;  /* 0xffffffa800c47947 */ /* 0x000fea000383ffff */
.L_x_35:
[----:B-1----:R-:W-:-:S07]  /*7140*/  MOV R0, UR9 ;  /* 0x0000000900007c02 */ /* 0x002fce0008000f00 */
.L_x_127:
[----:B-1----:R1:W2:Y:S02]  /*7150*/  SYNCS.PHASECHK.TRANS64.TRYWAIT P0, [R0+URZ+0xc0], R3 ;  /* 0x0000c003000075a7 */ /* 0x0022a400080011ff */
[----:B--2---:R-:W-:Y:S05]  /*7160*/  @!P0 NANOSLEEP.SYNCS 0x989680 ;  /* 0x009896800000895d */ /* 0x004fea0003900000 */
[----:B------:R-:W2:Y:S02]  /*7170*/  @!P0 SYNCS.PHASECHK.TRANS64 P0, [R0+URZ+0xc0], R3 ;  /* 0x0000c003000085a7 */ /* 0x000ea400080010ff */
[----:B--2---:R-:W-:Y:S05]  /*7180*/  @!P0 BRA `(.L_x_127) ;  /* 0xfffffffc00f08947 */ /* 0x004fea000383ffff */
[----:B------:R-:W-:Y:S05]  /*7190*/  BRA `(.L_x_34) ;  /* 0xffffffac00847947 */ /* 0x000fea000383ffff */
.L_x_40:
[----:B-1----:R1:W2:Y:S02]  /*71a0*/  SYNCS.PHASECHK.TRANS64.TRYWAIT P0, [R3+URZ+0x1b0], R0 ;  /* 0x0001b000030075a7 */ /* 0x0022a400080011ff */
[----:B--2---:R-:W-:Y:S05]  /*71b0*/  @!P0 NANOSLEEP.SYNCS 0x989680 ;  /* 0x009896800000895d */ /* 0x004fea0003900000 */
[----:B------:R-:W2:Y:S02]  /*71c0*/  @!P0 SYNCS.PHASECHK.TRANS64 P0, [R3+URZ+0x1b0], R0 ;  /* 0x0001b000030085a7 */ /* 0x000ea400080010ff */
[----:B--2---:R-:W-:Y:S05]  /*71d0*/  @!P0 BRA `(.L_x_40) ;  /* 0xfffffffc00f08947 */ /* 0x004fea000383ffff */
[----:B------:R-:W-:Y:S05]  /*71e0*/  BRA `(.L_x_128) ;  /* 0xffffffb000247947 */ /* 0x000fea000383ffff */
.L_x_44:
[----:B-1----:R-:W-:-:S07]  /*71f0*/  MOV R0, UR4 ;  /* 0x0000000400007c02 */ /* 0x002fce0008000f00 */
.L_x_129:
[----:B-1----:R1:W2:Y:S02]  /*7200*/  SYNCS.PHASECHK.TRANS64.TRYWAIT P0, [R0+URZ], R3 ;  /* 0x00000003000075a7 */ /* 0x0022a400080011ff */
[----:B--2---:R-:W-:Y:S05]  /*7210*/  @!P0 NANOSLEEP.SYNCS 0x989680 ;  /* 0x009896800000895d */ /* 0x004fea0003900000 */
[----:B------:R-:W2:Y:S02]  /*7220*/  @!P0 SYNCS.PHASECHK.TRANS64 P0, [R0+URZ], R3 ;  /* 0x00000003000085a7 */ /* 0x000ea400080010ff */
[----:B--2---:R-:W-:Y:S05]  /*7230*/  @!P0 BRA `(.L_x_129) ;  /* 0xfffffffc00f08947 */ /* 0x004fea000383ffff */
[----:B------:R-:W-:Y:S05]  /*7240*/  BRA `(.L_x_130) ;  /* 0xffffffb400d07947 */ /* 0x000fea000383ffff */
.L_x_45:
[----:B------:R-:W-:-:S07]  /*7250*/  MOV R0, UR5 ;  /* 0x0000000500007c02 */ /* 0x000fce0008000f00 */
.L_x_131:
[----:B-1----:R1:W2:Y:S02]  /*7260*/  SYNCS.PHASECHK.TRANS64.TRYWAIT P0, [R0+URZ], R3 ;  /* 0x00000003000075a7 */ /* 0x0022a400080011ff */
[----:B--2---:R-:W-:Y:S05]  /*7270*/  @!P0 NANOSLEEP.SYNCS 0x989680 ;  /* 0x009896800000895d */ /* 0x004fea0003900000 */
[----:B------:R-:W2:Y:S02]  /*7280*/  @!P0 SYNCS.PHASECHK.TRANS64 P0, [R0+URZ], R3 ;  /* 0x00000003000085a7 */ /* 0x000ea400080010ff */
[----:B--2---:R-:W-:Y:S05]  /*7290*/  @!P0 BRA `(.L_x_131) ;  /* 0xfffffffc00f08947 */ /* 0x004fea000383ffff */
[----:B------:R-:W-:Y:S05]  /*72a0*/  BRA `(.L_x_132) ;  /* 0xffffffb400dc7947 */ /* 0x000fea000383ffff */
.L_x_46:
[----:B------:R-:W-:-:S07]  /*72b0*/  MOV R0, UR5 ;  /* 0x0000000500007c02 */ /* 0x000fce0008000f00 */
.L_x_133:
[----:B-1----:R1:W2:Y:S02]  /*72c0*/  SYNCS.PHASECHK.TRANS64.TRYWAIT P0, [R0+URZ], R3 ;  /* 0x00000003000075a7 */ /* 0x0022a400080011ff */
[----:B--2---:R-:W-:Y:S05]  /*72d0*/  @!P0 NANOSLEEP.SYNCS 0x989680 ;  /* 0x009896800000895d */ /* 0x004fea0003900000 */
[----:B------:R-:W2:Y:S02]  /*72e0*/  @!P0 SYNCS.PHASECHK.TRANS64 P0, [R0+URZ], R3 ;  /* 0x00000003000085a7 */ /* 0x000ea400080010ff */
[----:B--2---:R-:W-:Y:S05]  /*72f0*/  @!P0 BRA `(.L_x_133) ;  /* 0xfffffffc00f08947 */ /* 0x004fea000383ffff */
[----:B------:R-:W-:Y:S05]  /*7300*/  BRA `(.L_x_134) ;  /* 0xffffffb400e87947 */ /* 0x000fea000383ffff */
.L_x_47:
[----:B------:R-:W-:-:S07]  /*7310*/  MOV R0, UR5 ;  /* 0x0000000500007c02 */ /* 0x000fce0008000f00 */
.L_x_135:
[----:B-1----:R1:W2:Y:S02]  /*7320*/  SYNCS.PHASECHK.TRANS64.TRYWAIT P0, [R0+URZ], R3 ;  /* 0x00000003000075a7 */ /* 0x0022a400080011ff */
[----:B--2---:R-:W-:Y:S05]  /*7330*/  @!P0 NANOSLEEP.SYNCS 0x989680 ;  /* 0x009896800000895d */ /* 0x004fea0003900000 */
[----:B------:R-:W2:Y:S02]  /*7340*/  @!P0 SYNCS.PHASECHK.TRANS64 P0, [R0+URZ], R3 ;  /* 0x00000003000085a7 */ /* 0x000ea400080010ff */
[----:B--2---:R-:W-:Y:S05]  /*7350*/  @!P0 BRA `(.L_x_135) ;  /* 0xfffffffc00f08947 */ /* 0x004fea000383ffff */
[----:B------:R-:W-:Y:S05]  /*7360*/  BRA `(.L_x_136) ;  /* 0xffffffb400f47947 */ /* 0x000fea000383ffff */
.L_x_48:
[----:B------:R-:W-:-:S07]  /*7370*/  MOV R0, UR5 ;  /* 0x0000000500007c02 */ /* 0x000fce0008000f00 */
.L_x_137:
[----:B-1----:R1:W2:Y:S02]  /*7380*/  SYNCS.PHASECHK.TRANS64.TRYWAIT P0, [R0+URZ], R3 ;  /* 0x00000003000075a7 */ /* 0x0022a400080011ff */
[----:B--2---:R-:W-:Y:S05]  /*7390*/  @!P0 NANOSLEEP.SYNCS 0x989680 ;  /* 0x009896800000895d */ /* 0x004fea0003900000 */
[----:B------:R-:W2:Y:S02]  /*73a0*/  @!P0 SYNCS.PHASECHK.TRANS64 P0, [R0+URZ], R3 ;  /* 0x00000003000085a7 */ /* 0x000ea400080010ff */
[----:B--2---:R-:W-:Y:S05]  /*73b0*/  @!P0 BRA `(.L_x_137) ;  /* 0xfffffffc00f08947 */ /* 0x004fea000383ffff */
[----:B------:R-:W-:Y:S05]  /*73c0*/  BRA `(.L_x_138) ;  /* 0xffffffb800007947 */ /* 0x000fea000383ffff */
.L_x_49:
[----:B------:R-:W-:-:S07]  /*73d0*/  MOV R0, UR5 ;  /* 0x0000000500007c02 */ /* 0x000fce0008000f00 */
.L_x_139:
[----:B-1----:R1:W2:Y:S02]  /*73e0*/  SYNCS.PHASECHK.TRANS64.TRYWAIT P0, [R0+URZ], R3 ;  /* 0x00000003000075a7 */ /* 0x0022a400080011ff */
[----:B--2---:R-:W-:Y:S05]  /*73f0*/  @!P0 NANOSLEEP.SYNCS 0x989680 ;  /* 0x009896800000895d */ /* 0x004fea0003900000 */
[----:B------:R-:W2:Y:S02]  /*7400*/  @!P0 SYNCS.PHASECHK.TRANS64 P0, [R0+URZ], R3 ;  /* 0x00000003000085a7 */ /* 0x000ea400080010ff */
[----:B--2---:R-:W-:Y:S05]  /*7410*/  @!P0 BRA `(.L_x_139) ;  /* 0xfffffffc00f08947 */ /* 0x004fea000383ffff */
[----:B------:R-:W-:Y:S05]  /*7420*/  BRA `(.L_x_140) ;  /* 0xffffffb8000c7947 */ /* 0x000fea000383ffff */
.L_x_50:
[----:B------:R-:W-:-:S07]  /*7430*/  MOV R0, UR5 ;  /* 0x0000000500007c02 */ /* 0x000fce0008000f00 */
.L_x_141:
[----:B-1----:R1:W2:Y:S02]  /*7440*/  SYNCS.PHASECHK.TRANS64.TRYWAIT P0, [R0+URZ], R3 ;  /* 0x00000003000075a7 */ /* 0x0022a400080011ff */
[----:B--2---:R-:W-:Y:S05]  /*7450*/  @!P0 NANOSLEEP.SYNCS 0x989680 ;  /* 0x009896800000895d */ /* 0x004fea0003900000 */
[----:B------:R-:W2:Y:S02]  /*7460*/  @!P0 SYNCS.PHASECHK.TRANS64 P0, [R0+URZ], R3 ;  /* 0x00000003000085a7 */ /* 0x000ea400080010ff */
[----:B--2---:R-:W-:Y:S05]  /*7470*/  @!P0 BRA `(.L_x_141) ;  /* 0xfffffffc00f08947 */ /* 0x004fea000383ffff */
[----:B------:R-:W-:Y:S05]  /*7480*/  BRA `(.L_x_142) ;  /* 0xffffffb800187947 */ /* 0x000fea000383ffff */
.L_x_51:
[----:B------:R-:W-:-:S07]  /*7490*/  MOV R0, UR5 ;  /* 0x0000000500007c02 */ /* 0x000fce0008000f00 */
.L_x_143:
[----:B-1----:R1:W2:Y:S02]  /*74a0*/  SYNCS.PHASECHK.TRANS64.TRYWAIT P0, [R0+URZ], R3 ;  /* 0x00000003000075a7 */ /* 0x0022a400080011ff */
[----:B--2---:R-:W-:Y:S05]  /*74b0*/  @!P0 NANOSLEEP.SYNCS 0x989680 ;  /* 0x009896800000895d */ /* 0x004fea0003900000 */
[----:B------:R-:W2:Y:S02]  /*74c0*/  @!P0 SYNCS.PHASECHK.TRANS64 P0, [R0+URZ], R3 ;  /* 0x00000003000085a7 */ /* 0x000ea400080010ff */
[----:B--2---:R-:W-:Y:S05]  /*74d0*/  @!P0 BRA `(.L_x_143) ;  /* 0xfffffffc00f08947 */ /* 0x004fea000383ffff */
[----:B------:R-:W-:Y:S05]  /*74e0*/  BRA `(.L_x_144) ;  /* 0xffffffb800247947 */ /* 0x000fea000383ffff */
.L_x_52:
[----:B------:R-:W-:-:S07]  /*74f0*/  MOV R0, UR5 ;  /* 0x0000000500007c02 */ /* 0x000fce0008000f00 */
.L_x_145:
[----:B-1----:R1:W2:Y:S02]  /*7500*/  SYNCS.PHASECHK.TRANS64.TRYWAIT P0, [R0+URZ], R3 ;  /* 0x00000003000075a7 */ /* 0x0022a400080011ff */
[----:B--2---:R-:W-:Y:S05]  /*7510*/  @!P0 NANOSLEEP.SYNCS 0x989680 ;  /* 0x009896800000895d */ /* 0x004fea0003900000 */
[----:B------:R-:W2:Y:S02]  /*7520*/  @!P0 SYNCS.PHASECHK.TRANS64 P0, [R0+URZ], R3 ;  /* 0x00000003000085a7 */ /* 0x000ea400080010ff */
[----:B--2---:R-:W-:Y:S05]  /*7530*/  @!P0 BRA `(.L_x_145) ;  /* 0xfffffffc00f08947 */ /* 0x004fea000383ffff */
[----:B------:R-:W-:Y:S05]  /*7540*/  BRA `(.L_x_146) ;  /* 0xffffffb800307947 */ /* 0x000fea000383ffff */
.L_x_53:
[----:B------:R-:W-:-:S07]  /*7550*/  MOV R0, UR5 ;  /* 0x0000000500007c02 */ /* 0x000fce0008000f00 */
.L_x_147:
[----:B-1----:R1:W2:Y:S02]  /*7560*/  SYNCS.PHASECHK.TRANS64.TRYWAIT P0, [R0+URZ], R3 ;  /* 0x00000003000075a7 */ /* 0x0022a400080011ff */
[----:B--2---:R-:W-:Y:S05]  /*7570*/  @!P0 NANOSLEEP.SYNCS 0x989680 ;  /* 0x009896800000895d */ /* 0x004fea0003900000 */
[----:B------:R-:W2:Y:S02]  /*7580*/  @!P0 SYNCS.PHASECHK.TRANS64 P0, [R0+URZ], R3 ;  /* 0x00000003000085a7 */ /* 0x000ea400080010ff */
[----:B--2---:R-:W-:Y:S05]  /*7590*/  @!P0 BRA `(.L_x_147) ;  /* 0xfffffffc00f08947 */ /* 0x004fea000383ffff */
[----:B------:R-:W-:Y:S05]  /*75a0*/  BRA `(.L_x_148) ;  /* 0xffffffb8003c7947 */ /* 0x000fea000383ffff */
.L_x_54:
[----:B------:R-:W-:-:S07]  /*75b0*/  MOV R0, UR5 ;  /* 0x0000000500007c02 */ /* 0x000fce0008000f00 */
.L_x_149:
[----:B-1----:R1:W2:Y:S02]  /*75c0*/  SYNCS.PHASECHK.TRANS64.TRYWAIT P0, [R0+URZ], R3 ;  /* 0x00000003000075a7 */ /* 0x0022a400080011ff */
[----:B--2---:R-:W-:Y:S05]  /*75d0*/  @!P0 NANOSLEEP.SYNCS 0x989680 ;  /* 0x009896800000895d */ /* 0x004fea0003900000 */
[----:B------:R-:W2:Y:S02]  /*75e0*/  @!P0 SYNCS.PHASECHK.TRANS64 P0, [R0+URZ], R3 ;  /* 0x00000003000085a7 */ /* 0x000ea400080010ff */
[----:B--2---:R-:W-:Y:S05]  /*75f0*/  @!P0 BRA `(.L_x_149) ;  /* 0xfffffffc00f08947 */ /* 0x004fea000383ffff */
[----:B------:R-:W-:Y:S05]  /*7600*/  BRA `(.L_x_150) ;  /* 0xffffffb800487947 */ /* 0x000fea000383ffff */
.L_x_55:
[----:B------:R-:W-:-:S07]  /*7610*/  MOV R0, UR5 ;  /* 0x0000000500007c02 */ /* 0x000fce0008000f00 */
.L_x_151:
[----:B-1----:R1:W2:Y:S02]  /*7620*/  SYNCS.PHASECHK.TRANS64.TRYWAIT P0, [R0+URZ], R3 ;  /* 0x00000003000075a7 */ /* 0x0022a400080011ff */
[----:B--2---:R-:W-:Y:S05]  /*7630*/  @!P0 NANOSLEEP.SYNCS 0x989680 ;  /* 0x009896800000895d */ /* 0x004fea0003900000 */
[----:B------:R-:W2:Y:S02]  /*7640*/  @!P0 SYNCS.PHASECHK.TRANS64 P0, [R0+URZ], R3 ;  /* 0x00000003000085a7 */ /* 0x000ea400080010ff */
[----:B--2---:R-:W-:Y:S05]  /*7650*/  @!P0 BRA `(.L_x_151) ;  /* 0xfffffffc00f08947 */ /* 0x004fea000383ffff */
[----:B------:R-:W-:Y:S05]  /*7660*/  BRA `(.L_x_152) ;  /* 0xffffffb800547947 */ /* 0x000fea000383ffff */
.L_x_56:
[----:B------:R-:W-:-:S07]  /*7670*/  MOV R0, UR5 ;  /* 0x0000000500007c02 */ /* 0x000fce0008000f00 */
.L_x_153:
[----:B-1----:R1:W2:Y:S02]  /*7680*/  SYNCS.PHASECHK.TRANS64.TRYWAIT P0, [R0+URZ], R3 ;  /* 0x00000003000075a7 */ /* 0x0022a400080011ff */
[----:B--2---:R-:W-:Y:S05]  /*7690*/  @!P0 NANOSLEEP.SYNCS 0x989680 ;  /* 0x009896800000895d */ /* 0x004fea0003900000 */
[----:B------:R-:W2:Y:S02]  /*76a0*/  @!P0 SYNCS.PHASECHK.TRANS64 P0, [R0+URZ], R3 ;  /* 0x00000003000085a7 */ /* 0x000ea400080010ff */
[----:B--2---:R-:W-:Y:S05]  /*76b0*/  @!P0 BRA `(.L_x_153) ;  /* 0xfffffffc00f08947 */ /* 0x004fea000383ffff */
[----:B------:R-:W-:Y:S05]  /*76c0*/  BRA `(.L_x_154) ;  /* 0xffffffb800607947 */ /* 0x000fea000383ffff */
.L_x_57:
[----:B------:R-:W-:-:S07]  /*76d0*/  MOV R0, UR5 ;  /* 0x0000000500007c02 */ /* 0x000fce0008000f00 */
.L_x_155:
[----:B-1----:R1:W2:Y:S02]  /*76e0*/  SYNCS.PHASECHK.TRANS64.TRYWAIT P0, [R0+URZ], R3 ;  /* 0x00000003000075a7 */ /* 0x0022a400080011ff */
[----:B--2---:R-:W-:Y:S05]  /*76f0*/  @!P0 NANOSLEEP.SYNCS 0x989680 ;  /* 0x009896800000895d */ /* 0x004fea0003900000 */
[----:B------:R-:W2:Y:S02]  /*7700*/  @!P0 SYNCS.PHASECHK.TRANS64 P0, [R0+URZ], R3 ;  /* 0x00000003000085a7 */ /* 0x000ea400080010ff */
[----:B--2---:R-:W-:Y:S05]  /*7710*/  @!P0 BRA `(.L_x_155) ;  /* 0xfffffffc00f08947 */ /* 0x004fea000383ffff */
[----:B------:R-:W-:Y:S05]  /*7720*/  BRA `(.L_x_156) ;  /* 0xffffffb8006c7947 */ /* 0x000fea000383ffff */
.L_x_58:
[----:B------:R-:W-:-:S07]  /*7730*/  MOV R0, UR5 ;  /* 0x0000000500007c02 */ /* 0x000fce0008000f00 */
.L_x_157:
[----:B-1----:R1:W2:Y:S02]  /*7740*/  SYNCS.PHASECHK.TRANS64.TRYWAIT P0, [R0+URZ], R3 ;  /* 0x00000003000075a7 */ /* 0x0022a400080011ff */
[----:B--2---:R-:W-:Y:S05]  /*7750*/  @!P0 NANOSLEEP.SYNCS 0x989680 ;  /* 0x009896800000895d */ /* 0x004fea0003900000 */
[----:B------:R-:W2:Y:S02]  /*7760*/  @!P0 SYNCS.PHASECHK.TRANS64 P0, [R0+URZ], R3 ;  /* 0x00000003000085a7 */ /* 0x000ea400080010ff */
[----:B--2---:R-:W-:Y:S05]  /*7770*/  @!P0 BRA `(.L_x_157) ;  /* 0xfffffffc00f08947 */ /* 0x004fea000383ffff */
[----:B------:R-:W-:Y:S05]  /*7780*/  BRA `(.L_x_158) ;  /* 0xffffffb800787947 */ /* 0x000fea000383ffff */
.L_x_59:
[----:B------:R-:W-:-:S07]  /*7790*/  MOV R0, UR5 ;  /* 0x0000000500007c02 */ /* 0x000fce0008000f00 */
.L_x_159:
[----:B-1----:R1:W2:Y:S02]  /*77a0*/  SYNCS.PHASECHK.TRANS64.TRYWAIT P0, [R0+URZ], R3 ;  /* 0x00000003000075a7 */ /* 0x0022a400080011ff */
[----:B--2---:R-:W-:Y:S05]  /*77b0*/  @!P0 NANOSLEEP.SYNCS 0x989680 ;  /* 0x009896800000895d */ /* 0x004fea0003900000 */
[----:B------:R-:W2:Y:S02]  /*77c0*/  @!P0 SYNCS.PHASECHK.TRANS64 P0, [R0+URZ], R3 ;  /* 0x00000003000085a7 */ /* 0x000ea400080010ff */
[----:B--2---:R-:W-:Y:S05]  /*77d0*/  @!P0 BRA `(.L_x_159) ;  /* 0xfffffffc00f08947 */ /* 0x004fea000383ffff */
[----:B------:R-:W-:Y:S05]  /*77e0*/  BRA `(.L_x_160) ;  /* 0xffffffb800847947 */ /* 0x000fea000383ffff */
.L_x_60:
[----:B------:R-:W-:-:S07]  /*77f0*/  MOV R0, UR5 ;  /* 0x0000000500007c02 */ /* 0x000fce0008000f00 */
.L_x_161:
[----:B-1----:R1:W2:Y:S02]  /*7800*/  SYNCS.PHASECHK.TRANS64.TRYWAIT P0, [R0+URZ], R3 ;  /* 0x00000003000075a7 */ /* 0x0022a400080011ff */
[----:B--2---:R-:W-:Y:S05]  /*7810*/  @!P0 NANOSLEEP.SYNCS 0x989680 ;  /* 0x009896800000895d */ /* 0x004fea0003900000 */
[----:B------:R-:W2:Y:S02]  /*7820*/  @!P0 SYNCS.PHASECHK.TRANS64 P0, [R0+URZ], R3 ;  /* 0x00000003000085a7 */ /* 0x000ea400080010ff */
[----:B--2---:R-:W-:Y:S05]  /*7830*/  @!P0 BRA `(.L_x_161) ;  /* 0xfffffffc00f08947 */ /* 0x004fea000383ffff */
[----:B------:R-:W-:Y:S05]  /*7840*/  BRA `(.L_x_162) ;  /* 0xffffffb800907947 */ /* 0x000fea000383ffff */
.L_x_61:
[----:B------:R-:W-:-:S07]  /*7850*/  MOV R0, UR5 ;  /* 0x0000000500007c02 */ /* 0x000fce0008000f00 */
.L_x_163:
[----:B-1----:R1:W2:Y:S02]  /*7860*/  SYNCS.PHASECHK.TRANS64.TRYWAIT P0, [R0+URZ], R3 ;  /* 0x00000003000075a7 */ /* 0x0022a400080011ff */
[----:B--2---:R-:W-:Y:S05]  /*7870*/  @!P0 NANOSLEEP.SYNCS 0x989680 ;  /* 0x009896800000895d */ /* 0x004fea0003900000 */
[----:B------:R-:W2:Y:S02]  /*7880*/  @!P0 SYNCS.PHASECHK.TRANS64 P0, [R0+URZ], R3 ;  /* 0x00000003000085a7 */ /* 0x000ea400080010ff */
[----:B--2---:R-:W-:Y:S05]  /*7890*/  @!P0 BRA `(.L_x_163) ;  /* 0xfffffffc00f08947 */ /* 0x004fea000383ffff */
[----:B------:R-:W-:Y:S05]  /*78a0*/  BRA `(.L_x_164) ;  /* 0xffffffb8009c7947 */ /* 0x000fea000383ffff */
.L_x_62:
[----:B------:R-:W-:-:S07]  /*78b0*/  MOV R0, UR5 ;  /* 0x0000000500007c02 */ /* 0x000fce0008000f00 */
.L_x_165:
[----:B-1----:R1:W2:Y:S02]  /*78c0*/  SYNCS.PHASECHK.TRANS64.TRYWAIT P0, [R0+URZ], R3 ;  /* 0x00000003000075a7 */ /* 0x0022a400080011ff */
[----:B--2---:R-:W-:Y:S05]  /*78d0*/  @!P0 NANOSLEEP.SYNCS 0x989680 ;  /* 0x009896800000895d */ /* 0x004fea0003900000 */
[----:B------:R-:W2:Y:S02]  /*78e0*/  @!P0 SYNCS.PHASECHK.TRANS64 P0, [R0+URZ], R3 ;  /* 0x00000003000085a7 */ /* 0x000ea400080010ff */
[----:B--2---:R-:W-:Y:S05]  /*78f0*/  @!P0 BRA `(.L_x_165) ;  /* 0xfffffffc00f08947 */ /* 0x004fea000383ffff */
[----:B------:R-:W-:Y:S05]  /*7900*/  BRA `(.L_x_166) ;  /* 0xffffffb800a87947 */ /* 0x000fea000383ffff */
.L_x_63:
[----:B------:R-:W-:-:S07]  /*7910*/  MOV R0, UR5 ;  /* 0x0000000500007c02 */ /* 0x000fce0008000f00 */
.L_x_167:
[----:B-1----:R1:W2:Y:S02]  /*7920*/  SYNCS.PHASECHK.TRANS64.TRYWAIT P0, [R0+URZ], R3 ;  /* 0x00000003000075a7 */ /* 0x0022a400080011ff */
[----:B--2---:R-:W-:Y:S05]  /*7930*/  @!P0 NANOSLEEP.SYNCS 0x989680 ;  /* 0x009896800000895d */ /* 0x004fea0003900000 */
[----:B------:R-:W2:Y:S02]  /*7940*/  @!P0 SYNCS.PHASECHK.TRANS64 P0, [R0+URZ], R3 ;  /* 0x00000003000085a7 */ /* 0x000ea400080010ff */
[----:B--2---:R-:W-:Y:S05]  /*7950*/  @!P0 BRA `(.L_x_167) ;  /* 0xfffffffc00f08947 */ /* 0x004fea000383ffff */
[----:B------:R-:W-:Y:S05]  /*7960*/  BRA `(.L_x_168) ;  /* 0xffffffb800b47947 */ /* 0x000fea000383ffff */
.L_x_64:
[----:B------:R-:W-:-:S07]  /*7970*/  MOV R0, UR5 ;  /* 0x0000000500007c02 */ /* 0x000fce0008000f00 */
.L_x_169:
[----:B-1----:R1:W2:Y:S02]  /*7980*/  SYNCS.PHASECHK.TRANS64.TRYWAIT P0, [R0+URZ], R3 ;  /* 0x00000003000075a7 */ /* 0x0022a400080011ff */
[----:B--2---:R-:W-:Y:S05]  /*7990*/  @!P0 NANOSLEEP.SYNCS 0x989680 ;  /* 0x009896800000895d */ /* 0x004fea0003900000 */
[----:B------:R-:W2:Y:S02]  /*79a0*/  @!P0 SYNCS.PHASECHK.TRANS64 P0, [R0+URZ], R3 ;  /* 0x00000003000085a7 */ /* 0x000ea400080010ff */
[----:B--2---:R-:W-:Y:S05]  /*79b0*/  @!P0 BRA `(.L_x_169) ;  /* 0xfffffffc00f08947 */ /* 0x004fea000383ffff */
[----:B------:R-:W-:Y:S05]  /*79c0*/  BRA `(.L_x_170) ;  /* 0xffffffb800c07947 */ /* 0x000fea000383ffff */
.L_x_65:
[----:B------:R-:W-:-:S07]  /*79d0*/  MOV R0, UR5 ;  /* 0x0000000500007c02 */ /* 0x000fce0008000f00 */
.L_x_171:
[----:B-1----:R1:W2:Y:S02]  /*79e0*/  SYNCS.PHASECHK.TRANS64.TRYWAIT P0, [R0+URZ], R3 ;  /* 0x00000003000075a7 */ /* 0x0022a400080011ff */
[----:B--2---:R-:W-:Y:S05]  /*79f0*/  @!P0 NANOSLEEP.SYNCS 0x989680 ;  /* 0x009896800000895d */ /* 0x004fea0003900000 */
[----:B------:R-:W2:Y:S02]  /*7a00*/  @!P0 SYNCS.PHASECHK.TRANS64 P0, [R0+URZ], R3 ;  /* 0x00000003000085a7 */ /* 0x000ea400080010ff */
[----:B--2---:R-:W-:Y:S05]  /*7a10*/  @!P0 BRA `(.L_x_171) ;  /* 0xfffffffc00f08947 */ /* 0x004fea000383ffff */
[----:B------:R-:W-:Y:S05]  /*7a20*/  BRA `(.L_x_172) ;  /* 0xffffffb800cc7947 */ /* 0x000fea000383ffff */
.L_x_66:
[----:B------:R-:W-:-:S07]  /*7a30*/  MOV R0, UR5 ;  /* 0x0000000500007c02 */ /* 0x000fce0008000f00 */
.L_x_173:
[----:B-1----:R1:W2:Y:S02]  /*7a40*/  SYNCS.PHASECHK.TRANS64.TRYWAIT P0, [R0+URZ], R3 ;  /* 0x00000003000075a7 */ /* 0x0022a400080011ff */
[----:B--2---:R-:W-:Y:S05]  /*7a50*/  @!P0 NANOSLEEP.SYNCS 0x989680 ;  /* 0x009896800000895d */ /* 0x004fea0003900000 */
[----:B------:R-:W2:Y:S02]  /*7a60*/  @!P0 SYNCS.PHASECHK.TRANS64 P0, [R0+URZ], R3 ;  /* 0x00000003000085a7 */ /* 0x000ea400080010ff */
[----:B--2---:R-:W-:Y:S05]  /*7a70*/  @!P0 BRA `(.L_x_173) ;  /* 0xfffffffc00f08947 */ /* 0x004fea000383ffff */
[----:B------:R-:W-:Y:S05]  /*7a80*/  BRA `(.L_x_174) ;  /* 0xffffffb800d87947 */ /* 0x000fea000383ffff */
.L_x_69:
[----:B--2---:R2:W3:Y:S02]  /*7a90*/  SYNCS.PHASECHK.TRANS64.TRYWAIT P0, [R2+URZ+0x210], R5 ;  /* 0x00021005020075a7 */ /* 0x0044e400080011ff */
[----:B---3--:R-:W-:Y:S05]  /*7aa0*/  @!P0 NANOSLEEP.SYNCS 0x989680 ;  /* 0x009896800000895d */ /* 0x008fea0003900000 */
[----:B------:R-:W3:Y:S02]  /*7ab0*/  @!P0 SYNCS.PHASECHK.TRANS64 P0, [R2+URZ+0x210], R5 ;  /* 0x00021005020085a7 */ /* 0x000ee400080010ff */
[----:B---3--:R-:W-:Y:S05]  /*7ac0*/  @!P0 BRA `(.L_x_69) ;  /* 0xfffffffc00f08947 */ /* 0x008fea000383ffff */
[----:B------:R-:W-:Y:S05]  /*7ad0*/  BRA `(.L_x_175) ;  /* 0xffffffbc00347947 */ /* 0x000fea000383ffff */
.L_x_70:
[----:B------:R-:W-:-:S07]  /*7ae0*/  MOV R2, UR4 ;  /* 0x0000000400027c02 */ /* 0x000fce0008000f00 */
.L_x_176:
[----:B--2---:R2:W3:Y:S02]  /*7af0*/  SYNCS.PHASECHK.TRANS64.TRYWAIT P0, [R2+URZ+0x1c0], R5 ;  /* 0x0001c005020075a7 */ /* 0x0044e400080011ff */
[----:B---3--:R-:W-:Y:S05]  /*7b00*/  @!P0 NANOSLEEP.SYNCS 0x989680 ;  /* 0x009896800000895d */ /* 0x008fea0003900000 */
[----:B------:R-:W3:Y:S02]  /*7b10*/  @!P0 SYNCS.PHASECHK.TRANS64 P0, [R2+URZ+0x1c0], R5 ;  /* 0x0001c005020085a7 */ /* 0x000ee400080010ff */
[----:B---3--:R-:W-:Y:S05]  /*7b20*/  @!P0 BRA `(.L_x_176) ;  /* 0xfffffffc00f08947 */ /* 0x008fea000383ffff */
[----:B------:R-:W-:Y:S05]  /*7b30*/  BRA `(.L_x_177) ;  /* 0xffffffbc00447947 */ /* 0x000fea000383ffff */
.L_x_71:
[----:B--2---:R2:W3:Y:S02]  /*7b40*/  SYNCS.PHASECHK.TRANS64.TRYWAIT P1, [R2+URZ+0x1b0], R5 ;  /* 0x0001b005020075a7 */ /* 0x0044e400080211ff */
[----:B---3--:R-:W-:Y:S05]  /*7b50*/  @!P1 NANOSLEEP.SYNCS 0x989680 ;  /* 0x009896800000995d */ /* 0x008fea0003900000 */
[----:B------:R-:W3:Y:S02]  /*7b60*/  @!P1 SYNCS.PHASECHK.TRANS64 P1, [R2+URZ+0x1b0], R5 ;  /* 0x0001b005020095a7 */ /* 0x000ee400080210ff */
[----:B---3--:R-:W-:Y:S05]  /*7b70*/  @!P1 BRA `(.L_x_71) ;  /* 0xfffffffc00f09947 */ /* 0x008fea000383ffff */
[----:B------:R-:W-:Y:S05]  /*7b80*/  BRA `(.L_x_178) ;  /* 0xffffffbc00747947 */ /* 0x000fea000383ffff */
.L_x_74:
[----:B------:R-:W-:-:S07]  /*7b90*/  MOV R0, UR4 ;  /* 0x0000000400007c02 */ /* 0x000fce0008000f00 */
.L_x_179:
[----:B--2---:R2:W3:Y:S02]  /*7ba0*/  SYNCS.PHASECHK.TRANS64.TRYWAIT P0, [R0+URZ+0x1c0], R3 ;  /* 0x0001c003000075a7 */ /* 0x0044e400080011ff */
[----:B---3--:R-:W-:Y:S05]  /*7bb0*/  @!P0 NANOSLEEP.SYNCS 0x989680 ;  /* 0x009896800000895d */ /* 0x008fea0003900000 */
[----:B------:R-:W3:Y:S02]  /*7bc0*/  @!P0 SYNCS.PHASECHK.TRANS64 P0, [R0+URZ+0x1c0], R3 ;  /* 0x0001c003000085a7 */ /* 0x000ee400080010ff */
[----:B---3--:R-:W-:Y:S05]  /*7bd0*/  @!P0 BRA `(.L_x_179) ;  /* 0xfffffffc00f08947 */ /* 0x008fea000383ffff */
[----:B------:R-:W-:Y:S05]  /*7be0*/  BRA `(.L_x_73) ;  /* 0xffffffbc00c87947 */ /* 0x000fea000383ffff */
.L_x_81:
[----:B-1----:R1:W2:Y:S02]  /*7bf0*/  SYNCS.PHASECHK.TRANS64.TRYWAIT P1, [R0+URZ+0x1b0], R5 ;  /* 0x0001b005000075a7 */ /* 0x0022a400080211ff */
[----:B--2---:R-:W-:Y:S05]  /*7c00*/  @!P1 NANOSLEEP.SYNCS 0x989680 ;  /* 0x009896800000995d */ /* 0x004fea0003900000 */
[----:B------:R-:W2:Y:S02]  /*7c10*/  @!P1 SYNCS.PHASECHK.TRANS64 P1, [R0+URZ+0x1b0], R5 ;  /* 0x0001b005000095a7 */ /* 0x000ea400080210ff */
[----:B--2---:R-:W-:Y:S05]  /*7c20*/  @!P1 BRA `(.L_x_81) ;  /* 0xfffffffc00f09947 */ /* 0x004fea000383ffff */
[----:B------:R-:W-:Y:S05]  /*7c30*/  BRA `(.L_x_180) ;  /* 0xffffffc4003c7947 */ /* 0x000fea000383ffff */
.L_x_82:
[----:B------:R-:W-:-:S07]  /*7c40*/  MOV R3, UR31 ;  /* 0x0000001f00037c02 */ /* 0x000fce0008000f00 */
.L_x_181:
[----:B-1----:R1:W2:Y:S02]  /*7c50*/  SYNCS.PHASECHK.TRANS64.TRYWAIT P0, [R3+URZ+0x1f0], R0 ;  /* 0x0001f000030075a7 */ /* 0x0022a400080011ff */
[----:B--2---:R-:W-:Y:S05]  /*7c60*/  @!P0 NANOSLEEP.SYNCS 0x989680 ;  /* 0x009896800000895d */ /* 0x004fea0003900000 */
[----:B------:R-:W2:Y:S02]  /*7c70*/  @!P0 SYNCS.PHASECHK.TRANS64 P0, [R3+URZ+0x1f0], R0 ;  /* 0x0001f000030085a7 */ /* 0x000ea400080010ff */
[----:B--2---:R-:W-:Y:S05]  /*7c80*/  @!P0 BRA `(.L_x_181) ;  /* 0xfffffffc00f08947 */ /* 0x004fea000383ffff */
[----:B------:R-:W-:Y:S05]  /*7c90*/  BRA `(.L_x_182) ;  /* 0xffffffc4008c7947 */ /* 0x000fea000383ffff */
.L_x_85:
[----:B------:R-:W-:Y:S07]  /*7ca0*/  MOV R0, UR5 ;  /* 0x0000000500007c02 */ /* 0x000fee0008000f00 */
.L_x_183:
[----:B-1----:R1:W2:Y:S02]  /*7cb0*/  SYNCS.PHASECHK.TRANS64.TRYWAIT P0, [R0+URZ], R3 ;  /* 0x00000003000075a7 */ /* 0x0022a400080011ff */
[----:B--2---:R-:W-:Y:S05]  /*7cc0*/  @!P0 NANOSLEEP.SYNCS 0x989680 ;  /* 0x009896800000895d */ /* 0x004fea0003900000 */
[----:B------:R-:W2:Y:S02]  /*7cd0*/  @!P0 SYNCS.PHASECHK.TRANS64 P0, [R0+URZ], R3 ;  /* 0x00000003000085a7 */ /* 0x000ea400080010ff */
[----:B--2---:R-:W-:Y:S05]  /*7ce0*/  @!P0 BRA `(.L_x_183) ;  /* 0xfffffffc00f08947 */ /* 0x004fea000383ffff */
[----:B------:R-:W-:Y:S05]  /*7cf0*/  BRA `(.L_x_84) ;  /* 0xffffffc400a87947 */ /* 0x000fea000383ffff */
.L_x_88:
[----:B------:R-:W-:-:S07]  /*7d00*/  MOV R0, UR4 ;  /* 0x0000000400007c02 */ /* 0x000fce0008000f00 */
.L_x_184:
[----:B--2---:R2:W4:Y:S02]  /*7d10*/  SYNCS.PHASECHK.TRANS64.TRYWAIT P0, [R0+URZ], R3 ;  /* 0x00000003000075a7 */ /* 0x00452400080011ff */
[----:B----4-:R-:W-:Y:S05]  /*7d20*/  @!P0 NANOSLEEP.SYNCS 0x989680 ;  /* 0x009896800000895d */ /* 0x010fea0003900000 */
[----:B------:R-:W4:Y:S02]  /*7d30*/  @!P0 SYNCS.PHASECHK.TRANS64 P0, [R0+URZ], R3 ;  /* 0x00000003000085a7 */ /* 0x000f2400080010ff */
[----:B----4-:R-:W-:Y:S05]  /*7d40*/  @!P0 BRA `(.L_x_184) ;  /* 0xfffffffc00f08947 */ /* 0x010fea000383ffff */
[----:B------:R-:W-:Y:S05]  /*7d50*/  BRA `(.L_x_185) ;  /* 0xffffffc800847947 */ /* 0x000fea000383ffff */
.L_x_89:
[----:B------:R-:W-:-:S07]  /*7d60*/  MOV R0, UR5 ;  /* 0x0000000500007c02 */ /* 0x000fce0008000f00 */
.L_x_186:
[----:B-1----:R1:W2:Y:S02]  /*7d70*/  SYNCS.PHASECHK.TRANS64.TRYWAIT P0, [R0+URZ], R3 ;  /* 0x00000003000075a7 */ /* 0x0022a400080011ff */
[----:B--2---:R-:W-:Y:S05]  /*7d80*/  @!P0 NANOSLEEP.SYNCS 0x989680 ;  /* 0x009896800000895d */ /* 0x004fea0003900000 */
[----:B------:R-:W2:Y:S02]  /*7d90*/  @!P0 SYNCS.PHASECHK.TRANS64 P0, [R0+URZ], R3 ;  /* 0x00000003000085a7 */ /* 0x000ea400080010ff */
[----:B--2---:R-:W-:Y:S05]  /*7da0*/  @!P0 BRA `(.L_x_186) ;  /* 0xfffffffc00f08947 */ /* 0x004fea000383ffff */
[----:B------:R-:W-:Y:S05]  /*7db0*/  BRA `(.L_x_187) ;  /* 0xffffffc800907947 */ /* 0x000fea000383ffff */
.L_x_90:
[----:B------:R-:W-:-:S07]  /*7dc0*/  MOV R0, UR5 ;  /* 0x0000000500007c02 */ /* 0x000fce0008000f00 */
.L_x_188:
[----:B-1----:R1:W2:Y:S02]  /*7dd0*/  SYNCS.PHASECHK.TRANS64.TRYWAIT P0, [R0+URZ], R3 ;  /* 0x00000003000075a7 */ /* 0x0022a400080011ff */
[----:B--2---:R-:W-:Y:S05]  /*7de0*/  @!P0 NANOSLEEP.SYNCS 0x989680 ;  /* 0x009896800000895d */ /* 0x004fea0003900000 */
[----:B------:R-:W2:Y:S02]  /*7df0*/  @!P0 SYNCS.PHASECHK.TRANS64 P0, [R0+URZ], R3 ;  /* 0x00000003000085a7 */ /* 0x000ea400080010ff */
[----:B--2---:R-:W-:Y:S05]  /*7e00*/  @!P0 BRA `(.L_x_188) ;  /* 0xfffffffc00f08947 */ /* 0x004fea000383ffff */
[----:B------:R-:W-:Y:S05]  /*7e10*/  BRA `(.L_x_189) ;  /* 0xffffffc8009c7947 */ /* 0x000fea000383ffff */
.L_x_91:
[----:B------:R-:W-:-:S07]  /*7e20*/  MOV R0, UR4 ;  /* 0x0000000400007c02 */ /* 0x000fce0008000f00 */
.L_x_190:
[----:B-1----:R1:W2:Y:S02]  /*7e30*/  SYNCS.PHASECHK.TRANS64.TRYWAIT P0, [R0+URZ], R3 ;  /* 0x00000003000075a7 */ /* 0x0022a400080011ff */
[----:B--2---:R-:W-:Y:S05]  /*7e40*/  @!P0 NANOSLEEP.SYNCS 0x989680 ;  /* 0x009896800000895d */ /* 0x004fea0003900000 */
[----:B------:R-:W2:Y:S02]  /*7e50*/  @!P0 SYNCS.PHASECHK.TRANS64 P0, [R0+URZ], R3 ;  /* 0x00000003000085a7 */ /* 0x000ea400080010ff */
[----:B--2---:R-:W-:Y:S05]  /*7e60*/  @!P0 BRA `(.L_x_190) ;  /* 0xfffffffc00f08947 */ /* 0x004fea000383ffff */
[----:B------:R-:W-:Y:S05]  /*7e70*/  BRA `(.L_x_191) ;  /* 0xffffffc800a87947 */ /* 0x000fea000383ffff */
.L_x_96:
[----:B--2---:R2:W3:Y:S02]  /*7e80*/  SYNCS.PHASECHK.TRANS64.TRYWAIT P0, [R3+URZ+0x1b0], R0 ;  /* 0x0001b000030075a7 */ /* 0x0044e400080011ff */
[----:B---3--:R-:W-:Y:S05]  /*7e90*/  @!P0 NANOSLEEP.SYNCS 0x989680 ;  /* 0x009896800000895d */ /* 0x008fea0003900000 */
[----:B------:R-:W3:Y:S02]  /*7ea0*/  @!P0 SYNCS.PHASECHK.TRANS64 P0, [R3+URZ+0x1b0], R0 ;  /* 0x0001b000030085a7 */ /* 0x000ee400080010ff */
[----:B---3--:R-:W-:Y:S05]  /*7eb0*/  @!P0 BRA `(.L_x_96) ;  /* 0xfffffffc00f08947 */ /* 0x008fea000383ffff */
[----:B------:R-:W-:Y:S05]  /*7ec0*/  BRA `(.L_x_192) ;  /* 0xffffffcc00cc7947 */ /* 0x000fea000383ffff */
.L_x_99:
[----:B------:R-:W-:Y:S07]  /*7ed0*/  MOV R0, UR24 ;  /* 0x0000001800007c02 */ /* 0x000fee0008000f00 */
.L_x_193:
[----:B--2---:R2:W3:Y:S02]  /*7ee0*/  SYNCS.PHASECHK.TRANS64.TRYWAIT P1, [R0+URZ+0x1a8], R3 ;  /* 0x0001a803000075a7 */ /* 0x0044e400080211ff */
[----:B---3--:R-:W-:Y:S05]  /*7ef0*/  @!P1 NANOSLEEP.SYNCS 0x989680 ;  /* 0x009896800000995d */ /* 0x008fea0003900000 */
[----:B------:R-:W3:Y:S02]  /*7f00*/  @!P1 SYNCS.PHASECHK.TRANS64 P1, [R0+URZ+0x1a8], R3 ;  /* 0x0001a803000095a7 */ /* 0x000ee400080210ff */
[----:B---3--:R-:W-:Y:S05]  /*7f10*/  @!P1 BRA `(.L_x_193) ;  /* 0xfffffffc00f09947 */ /* 0x008fea000383ffff */
[----:B------:R-:W-:Y:S05]  /*7f20*/  BRA `(.L_x_98) ;  /* 0xffffffd4003c7947 */ /* 0x000fea000383ffff */
.L_x_102:
[----:B------:R-:W-:Y:S07]  /*7f30*/  MOV R3, UR4 ;  /* 0x0000000400037c02 */ /* 0x000fee0008000f00 */
.L_x_194:
[----:B--2---:R2:W3:Y:S02]  /*7f40*/  SYNCS.PHASECHK.TRANS64.TRYWAIT P0, [R3+URZ+0x190], R0 ;  /* 0x00019000030075a7 */ /* 0x0044e400080011ff */
[----:B---3--:R-:W-:Y:S05]  /*7f50*/  @!P0 NANOSLEEP.SYNCS 0x989680 ;  /* 0x009896800000895d */ /* 0x008fea0003900000 */
[----:B------:R-:W3:Y:S02]  /*7f60*/  @!P0 SYNCS.PHASECHK.TRANS64 P0, [R3+URZ+0x190], R0 ;  /* 0x00019000030085a7 */ /* 0x000ee400080010ff */
[----:B---3--:R-:W-:Y:S05]  /*7f70*/  @!P0 BRA `(.L_x_194) ;  /* 0xfffffffc00f08947 */ /* 0x008fea000383ffff */
[----:B------:R-:W-:Y:S05]  /*7f80*/  BRA `(.L_x_195) ;  /* 0xffffffd400987947 */ /* 0x000fea000383ffff */
.L_x_104:
[----:B------:R-:W-:-:S07]  /*7f90*/  MOV R0, UR4 ;  /* 0x0000000400007c02 */ /* 0x000fce0008000f00 */
.L_x_196:
[----:B---3--:R3:W4:Y:S02]  /*7fa0*/  SYNCS.PHASECHK.TRANS64.TRYWAIT P0, [R0+URZ], R3 ;  /* 0x00000003000075a7 */ /* 0x00872400080011ff */
[----:B----4-:R-:W-:Y:S05]  /*7fb0*/  @!P0 NANOSLEEP.SYNCS 0x989680 ;  /* 0x009896800000895d */ /* 0x010fea0003900000 */
[----:B------:R-:W4:Y:S02]  /*7fc0*/  @!P0 SYNCS.PHASECHK.TRANS64 P0, [R0+URZ], R3 ;  /* 0x00000003000085a7 */ /* 0x000f2400080010ff */
[----:B----4-:R-:W-:Y:S05]  /*7fd0*/  @!P0 BRA `(.L_x_196) ;  /* 0xfffffffc00f08947 */ /* 0x010fea000383ffff */
[----:B------:R-:W-:Y:S05]  /*7fe0*/  BRA `(.L_x_197) ;  /* 0xffffffd800347947 */ /* 0x000fea000383ffff */
.L_x_106:
[----:B-1----:R1:W2:Y:S02]  /*7ff0*/  SYNCS.PHASECHK.TRANS64.TRYWAIT P0, [R0+URZ+0x1b0], R3 ;  /* 0x0001b003000075a7 */ /* 0x0022a400080011ff */
[----:B--2---:R-:W-:Y:S05]  /*8000*/  @!P0 NANOSLEEP.SYNCS 0x989680 ;  /* 0x009896800000895d */ /* 0x004fea0003900000 */
[----:B------:R-:W2:Y:S02]  /*8010*/  @!P0 SYNCS.PHASECHK.TRANS64 P0, [R0+URZ+0x1b0], R3 ;  /* 0x0001b003000085a7 */ /* 0x000ea400080010ff */
[----:B--2---:R-:W-:Y:S05]  /*8020*/  @!P0 BRA `(.L_x_106) ;  /* 0xfffffffc00f08947 */ /* 0x004fea000383ffff */
[----:B------:R-:W-:Y:S05]  /*8030*/  BRA `(.L_x_198) ;  /* 0xffffffdc00007947 */ /* 0x000fea000383ffff */
.L_x_112:
[----:B------:R-:W-:Y:S07]  /*8040*/  MOV R0, UR4 ;  /* 0x0000000400007c02 */ /* 0x000fee0008000f00 */
.L_x_199:
[----:B-1----:R1:W2:Y:S02]  /*8050*/  SYNCS.PHASECHK.TRANS64.TRYWAIT P2, [R0+URZ+0x180], R3 ;  /* 0x00018003000075a7 */ /* 0x0022a400080411ff */
[----:B--2---:R-:W-:Y:S05]  /*8060*/  @!P2 NANOSLEEP.SYNCS 0x989680 ;  /* 0x009896800000a95d */ /* 0x004fea0003900000 */
[----:B------:R-:W2:Y:S02]  /*8070*/  @!P2 SYNCS.PHASECHK.TRANS64 P2, [R0+URZ+0x180], R3 ;  /* 0x000180030000a5a7 */ /* 0x000ea400080410ff */
[----:B--2---:R-:W-:Y:S05]  /*8080*/  @!P2 BRA `(.L_x_199) ;  /* 0xfffffffc00f0a947 */ /* 0x004fea000383ffff */
[----:B------:R-:W-:Y:S05]  /*8090*/  BRA `(.L_x_111) ;  /* 0xffffffe400cc7947 */ /* 0x000fea000383ffff */
.L_x_114:
[----:B------:R-:W-:Y:S07]  /*80a0*/  MOV R3, UR46 ;  /* 0x0000002e00037c02 */ /* 0x000fee0008000f00 */
.L_x_200:
[----:B------:R1:W1:Y:S02]  /*80b0*/  SYNCS.PHASECHK.TRANS64.TRYWAIT P1, [R3+URZ+0x1d0], R2 ;  /* 0x0001d002030075a7 */ /* 0x00026400080211ff */
[----:B-1----:R-:W-:Y:S05]  /*80c0*/  @!P1 NANOSLEEP.SYNCS 0x989680 ;  /* 0x009896800000995d */ /* 0x002fea0003900000 */
[----:B------:R-:W1:Y:S02]  /*80d0*/  @!P1 SYNCS.PHASECHK.TRANS64 P1, [R3+URZ+0x1d0], R2 ;  /* 0x0001d002030095a7 */ /* 0x000e6400080210ff */
[----:B-1----:R-:W-:Y:S05]  /*80e0*/  @!P1 BRA `(.L_x_200) ;  /* 0xfffffffc00f09947 */ /* 0x002fea000383ffff */
[----:B------:R-:W-:Y:S05]  /*80f0*/  BRA `(.L_x_113) ;  /* 0xffffffe800007947 */ /* 0x000fea000383ffff */
        .weak           $__internal_0_$__cuda_sm10x_tcgen05_guardrail_trap_col_being_dealloced_not_returned_by_alloc
        .type           $__internal_0_$__cuda_sm10x_tcgen05_guardrail_trap_col_being_dealloced_not_returned_by_alloc,@function
        .size           $__internal_0_$__cuda_sm10x_tcgen05_guardrail_trap_col_being_dealloced_not_returned_by_alloc,($__internal_1_$__cuda_sm10x_tcgen05_guardrail_trap_phase_invalid_during_alloc - $__internal_0_$__cuda_sm10x_tcgen05_guardrail_trap_col_being_dealloced_not_returned_by_alloc)
$__internal_0_$__cuda_sm10x_tcgen05_guardrail_trap_col_being_dealloced_not_returned_by_alloc:
[----:B------:R-:W-:Y:S05]  /*8100*/  BPT.TRAP 0x1 ;  /* 0x000000040000795c */ /* 0x000fea0000300000 */
[----:B------:R-:W-:-:S04]  /*8110*/  HFMA2 R3, -RZ, RZ, 0, 0 ;  /* 0x00000000ff037431 */ /* 0x000fc800000001ff */
[----:B------:R-:W-:Y:S05]  /*8120*/  RET.REL.NODEC R2 `(_ZN7cutlass13device_kernelINS_4gemm6kernel13GemmUniversalIN4cute5tupleIJiiiiEEENS1_10collective13CollectiveMmaINS1_35MainloopSm100TmaUmmaWarpSpecializedILi24ELi2ELi4ENS5_IJNS4_1CILi2EEENSA_ILi1EEESC_EEEEENS5_IJNSA_ILi64EEENSA_ILi8EEESF_EEENS_6half_tENS5_IJlSC_lEEESI_SJ_NS4_8TiledMMAINS4_8MMA_AtomIJNS4_20SM100_MMA_F16BF16_SSISI_SI_fLi64ELi8ELNS4_4UMMA5MajorE0ELSO_0ELNSN_7ScaleInE0ELSP_0EEEEEENS4_6LayoutINS5_IJSC_SC_SC_EEENS5_IJNSA_ILi0EEESU_SU_EEEEENS5_IJNS4_10UnderscoreESX_SX_EEEEENS4_13SM90_TMA_LOADENS4_14ComposedLayoutINS4_7SwizzleILi3ELi4ELi3EEENS4_18smem_ptr_flag_bitsILi16EEENSS_INS5_IJSG_SF_EEENS5_IJSF_SC_EEEEEEEvNS4_8identityENS4_23SM90_TMA_LOAD_MULTICASTES19_vS1A_EENS_8epilogue10collective18CollectiveEpilogueINS1D_23Sm100TmaWarpSpecializedILi2ELi1ELi4ELb1ELb0EEEJSH_NS5_IJNSS_ISF_SC_EENSS_ISG_SC_EEEEESI_SJ_SI_SJ_NS1D_6fusion15FusionCallbacksIS1H_NS1L_17LinearCombinationISI_fSI_fLNS_15FloatRoundStyleE2EEESH_S1K_JEEENS4_5SM1004TMEM4LOAD26SM100_TMEM_LOAD_16dp256b1xES10_NS11_INS12_ILi0ELi4ELi3EEES15_NSS_INS5_IJSG_SG_EEENS5_IJSG_SC_EEEEEEENS4_17SM75_U32x2_LDSM_NENS4_14SM90_TMA_STOREES1Z_NS4_17SM90_U32x2_STSM_NENS4_39AutoVectorizingCopyWithAssumedAlignmentILi128EEEEEEvvEEEEvNT_6ParamsE) ;  /* 0xffffff7c02b47950 */ /* 0x000fea0003c3ffff */
        .weak           $__internal_1_$__cuda_sm10x_tcgen05_guardrail_trap_phase_invalid_during_alloc
        .type           $__internal_1_$__cuda_sm10x_tcgen05_guardrail_trap_phase_invalid_during_alloc,@function
        .size           $__internal_1_$__cuda_sm10x_tcgen05_guardrail_trap_phase_invalid_during_alloc,($__internal_2_$__cuda_sm10x_tcgen05_guardrail_trap_unallocated_columns_being_dealloced - $__internal_1_$__cuda_sm10x_tcgen05_guardrail_trap_phase_invalid_during_alloc)
$__internal_1_$__cuda_sm10x_tcgen05_guardrail_trap_phase_invalid_during_alloc:
[----:B------:R-:W-:Y:S05]  /*8130*/  BPT.TRAP 0x1 ;  /* 0x000000040000795c */ /* 0x000fea0000300000 */
[----:B------:R-:W-:-:S04]  /*8140*/  MOV R5, 0x0 ;  /* 0x0000000000057802 */ /* 0x000fc80000000f00 */
[----:B------:R-:W-:Y:S05]  /*8150*/  RET.REL.NODEC R4 `(_ZN7cutlass13device_kernelINS_4gemm6kernel13GemmUniversalIN4cute5tupleIJiiiiEEENS1_10collective13CollectiveMmaINS1_35MainloopSm100TmaUmmaWarpSpecializedILi24ELi2ELi4ENS5_IJNS4_1CILi2EEENSA_ILi1EEESC_EEEEENS5_IJNSA_ILi64EEENSA_ILi8EEESF_EEENS_6half_tENS5_IJlSC_lEEESI_SJ_NS4_8TiledMMAINS4_8MMA_AtomIJNS4_20SM100_MMA_F16BF16_SSISI_SI_fLi64ELi8ELNS4_4UMMA5MajorE0ELSO_0ELNSN_7ScaleInE0ELSP_0EEEEEENS4_6LayoutINS5_IJSC_SC_SC_EEENS5_IJNSA_ILi0EEESU_SU_EEEEENS5_IJNS4_10UnderscoreESX_SX_EEEEENS4_13SM90_TMA_LOADENS4_14ComposedLayoutINS4_7SwizzleILi3ELi4ELi3EEENS4_18smem_ptr_flag_bitsILi16EEENSS_INS5_IJSG_SF_EEENS5_IJSF_SC_EEEEEEEvNS4_8identityENS4_23SM90_TMA_LOAD_MULTICASTES19_vS1A_EENS_8epilogue10collective18CollectiveEpilogueINS1D_23Sm100TmaWarpSpecializedILi2ELi1ELi4ELb1ELb0EEEJSH_NS5_IJNSS_ISF_SC_EENSS_ISG_SC_EEEEESI_SJ_SI_SJ_NS1D_6fusion15FusionCallbacksIS1H_NS1L_17LinearCombinationISI_fSI_fLNS_15FloatRoundStyleE2EEESH_S1K_JEEENS4_5SM1004TMEM4LOAD26SM100_TMEM_LOAD_16dp256b1xES10_NS11_INS12_ILi0ELi4ELi3EEES15_NSS_INS5_IJSG_SG_EEENS5_IJSG_SC_EEEEEEENS4_17SM75_U32x2_LDSM_NENS4_14SM90_TMA_STOREES1Z_NS4_17SM90_U32x2_STSM_NENS4_39AutoVectorizingCopyWithAssumedAlignmentILi128EEEEEEvvEEEEvNT_6ParamsE) ;  /* 0xffffff7c04a87950 */ /* 0x000fea0003c3ffff */
        .weak           $__internal_2_$__cuda_sm10x_tcgen05_guardrail_trap_unallocated_columns_being_dealloced
        .type           $__internal_2_$__cuda_sm10x_tcgen05_guardrail_trap_unallocated_columns_being_dealloced,@function
        .size           $__internal_2_$__cuda_sm10x_tcgen05_guardrail_trap_unallocated_columns_being_dealloced,(.L_x_202 - $__internal_2_$__cuda_sm10x_tcgen05_guardrail_trap_unallocated_columns_being_dealloced)
$__internal_2_$__cuda_sm10x_tcgen05_guardrail_trap_unallocated_columns_being_dealloced:
[----:B------:R-:W-:Y:S05]  /*8160*/  BPT.TRAP 0x1 ;  /* 0x000000040000795c */ /* 0x000fea0000300000 */
[----:B------:R-:W-:-:S04]  /*8170*/  HFMA2 R3, -RZ, RZ, 0, 0 ;  /* 0x00000000ff037431 */ /* 0x000fc800000001ff */
[----:B------:R-:W-:Y:S05]  /*8180*/  RET.REL.NODEC R2 `(_ZN7cutlass13device_kernelINS_4gemm6kernel13GemmUniversalIN4cute5tupleIJiiiiEEENS1_10collective13CollectiveMmaINS1_35MainloopSm100TmaUmmaWarpSpecializedILi24ELi2ELi4ENS5_IJNS4_1CILi2EEENSA_ILi1EEESC_EEEEENS5_IJNSA_ILi64EEENSA_ILi8EEESF_EEENS_6half_tENS5_IJlSC_lEEESI_SJ_NS4_8TiledMMAINS4_8MMA_AtomIJNS4_20SM100_MMA_F16BF16_SSISI_SI_fLi64ELi8ELNS4_4UMMA5MajorE0ELSO_0ELNSN_7ScaleInE0ELSP_0EEEEEENS4_6LayoutINS5_IJSC_SC_SC_EEENS5_IJNSA_ILi0EEESU_SU_EEEEENS5_IJNS4_10UnderscoreESX_SX_EEEEENS4_13SM90_TMA_LOADENS4_14ComposedLayoutINS4_7SwizzleILi3ELi4ELi3EEENS4_18smem_ptr_flag_bitsILi16EEENSS_INS5_IJSG_SF_EEENS5_IJSF_SC_EEEEEEEvNS4_8identityENS4_23SM90_TMA_LOAD_MULTICASTES19_vS1A_EENS_8epilogue10collective18CollectiveEpilogueINS1D_23Sm100TmaWarpSpecializedILi2ELi1ELi4ELb1ELb0EEEJSH_NS5_IJNSS_ISF_SC_EENSS_ISG_SC_EEEEESI_SJ_SI_SJ_NS1D_6fusion15FusionCallbacksIS1H_NS1L_17LinearCombinationISI_fSI_fLNS_15FloatRoundStyleE2EEESH_S1K_JEEENS4_5SM1004TMEM4LOAD26SM100_TMEM_LOAD_16dp256b1xES10_NS11_INS12_ILi0ELi4ELi3EEES15_NSS_INS5_IJSG_SG_EEENS5_IJSG_SC_EEEEEEENS4_17SM75_U32x2_LDSM_NENS4_14SM90_TMA_STOREES1Z_NS4_17SM90_U32x2_STSM_NENS4_39AutoVectorizingCopyWithAssumedAlignmentILi128EEEEEEvvEEEEvNT_6ParamsE) ;  /* 0xffffff7c029c7950 */ /* 0x000fea0003c3ffff */
.L_x_201:
[----:B------:R-:W-:-:S00]  /*8190*/  BRA `(.L_x_201) ;  /* 0xfffffffc00fc7947 */ /* 0x000fc0000383ffff */
[----:B------:R-:W-:-:S00]  /*81a0*/  NOP ;  /* 0x0000000000007918 */ /* 0x000fc00000000000 */
        /* <DEDUP_REMOVED lines=13> */
.L_x_202:


//--------------------- .nv.global.init           --------------------------
	.section	.nv.global.init,"aw",@progbits
.nv.global.init:
	.type		$str$26,@object
	.size		$str$26,($str$25 - $str$26)
$str$26:
        /*0000*/ 	.byte	0x2f, 0x74, 0x6d, 0x70, 0x2f, 0x63, 0x75, 0x74, 0x6c, 0x61, 0x73, 0x73, 0x5f, 0x73, 0x77, 0x65
        /*0010*/ 	.byte	0x65, 0x70, 0x5f, 0x73, 0x72, 0x63, 0x2f, 0x69, 0x6e, 0x63, 0x6c, 0x75, 0x64, 0x65, 0x2f, 0x63
        /*0020*/ 	.byte	0x75, 0x74, 0x65, 0x2f, 0x61, 0x74, 0x6f, 0x6d, 0x2f, 0x63, 0x6f, 0x70, 0x79, 0x5f, 0x74, 0x72
        /*0030*/ 	.byte	0x61, 0x69, 0x74, 0x73, 0x5f, 0x73, 0x6d, 0x31, 0x30, 0x30, 0x2e, 0x68, 0x70, 0x70, 0x00
	.type		$str$25,@object
	.size		$str$25,(__unnamed_1 - $str$25)
$str$25:
        /*003f*/ 	.byte	0x28, 0x28, 0x75, 0x69, 0x6e, 0x74, 0x33, 0x32, 0x5f, 0x74, 0x28, 0x74, 0x68, 0x72, 0x65, 0x61
        /*004f*/ 	.byte	0x64, 0x49, 0x64, 0x78, 0x2e, 0x78, 0x29, 0x20, 0x2f, 0x20, 0x33, 0x32, 0x29, 0x20, 0x25, 0x20
        /*005f*/ 	.byte	0x34, 0x29, 0x20, 0x3d, 0x3d, 0x20, 0x28, 0x28, 0x28, 0x74, 0x6d, 0x65, 0x6d, 0x5f, 0x61, 0x64
        /*006f*/ 	.byte	0x64, 0x72, 0x20, 0x3e, 0x3e, 0x20, 0x31, 0x36, 0x29, 0x20, 0x2f, 0x20, 0x33, 0x32, 0x29, 0x20
        /*007f*/ 	.byte	0x25, 0x20, 0x34, 0x29, 0x00
	.type		__unnamed_1,@object
	.size		__unnamed_1,(.L_1 - __unnamed_1)
__unnamed_1:
        /*0084*/ 	.byte	0x63, 0x6f, 0x6e, 0x73, 0x74, 0x65, 0x78, 0x70, 0x72, 0x20, 0x76, 0x6f, 0x69, 0x64, 0x20, 0x63
        /* <DEDUP_REMOVED lines=39> */
        /*0304*/ 	.byte	0x3a, 0x43, 0x3c, 0x30, 0x3e, 0x3e, 0x3e, 0x3e, 0x5d, 0x00
.L_1:


//--------------------- .nv.shared._ZN7cutlass13device_kernelINS_4gemm6kernel13GemmUniversalIN4cute5tupleIJiiiiEEENS1_10collective13CollectiveMmaINS1_35MainloopSm100TmaUmmaWarpSpecializedILi24ELi2ELi4ENS5_IJNS4_1CILi2EEENSA_ILi1EEESC_EEEEENS5_IJNSA_ILi64EEENSA_ILi8EEESF_EEENS_6half_tENS5_IJlSC_lEEESI_SJ_NS4_8TiledMMAINS4_8MMA_AtomIJNS4_20SM100_MMA_F16BF16_SSISI_SI_fLi64ELi8ELNS4_4UMMA5MajorE0ELSO_0ELNSN_7ScaleInE0ELSP_0EEEEEENS4_6LayoutINS5_IJSC_SC_SC_EEENS5_IJNSA_ILi0EEESU_SU_EEEEENS5_IJNS4_10UnderscoreESX_SX_EEEEENS4_13SM90_TMA_LOADENS4_14ComposedLayoutINS4_7SwizzleILi3ELi4ELi3EEENS4_18smem_ptr_flag_bitsILi16EEENSS_INS5_IJSG_SF_EEENS5_IJSF_SC_EEEEEEEvNS4_8identityENS4_23SM90_TMA_LOAD_MULTICASTES19_vS1A_EENS_8epilogue10collective18CollectiveEpilogueINS1D_23Sm100TmaWarpSpecializedILi2ELi1ELi4ELb1ELb0EEEJSH_NS5_IJNSS_ISF_SC_EENSS_ISG_SC_EEEEESI_SJ_SI_SJ_NS1D_6fusion15FusionCallbacksIS1H_NS1L_17LinearCombinationISI_fSI_fLNS_15FloatRoundStyleE2EEESH_S1K_JEEENS4_5SM1004TMEM4LOAD26SM100_TMEM_LOAD_16dp256b1xES10_NS11_INS12_ILi0ELi4ELi3EEES15_NSS_INS5_IJSG_SG_EEENS5_IJSG_SC_EEEEEEENS4_17SM75_U32x2_LDSM_NENS4_14SM90_TMA_STOREES1Z_NS4_17SM90_U32x2_STSM_NENS4_39AutoVectorizingCopyWithAssumedAlignmentILi128EEEEEEvvEEEEvNT_6ParamsE --------------------------
	.section	.nv.shared._ZN7cutlass13device_kernelINS_4gemm6kernel13GemmUniversalIN4cute5tupleIJiiiiEEENS1_10collective13CollectiveMmaINS1_35MainloopSm100TmaUmmaWarpSpecializedILi24ELi2ELi4ENS5_IJNS4_1CILi2EEENSA_ILi1EEESC_EEEEENS5_IJNSA_ILi64EEENSA_ILi8EEESF_EEENS_6half_tENS5_IJlSC_lEEESI_SJ_NS4_8TiledMMAINS4_8MMA_AtomIJNS4_20SM100_MMA_F16BF16_SSISI_SI_fLi64ELi8ELNS4_4UMMA5MajorE0ELSO_0ELNSN_7ScaleInE0ELSP_0EEEEEENS4_6LayoutINS5_IJSC_SC_SC_EEENS5_IJNSA_ILi0EEESU_SU_EEEEENS5_IJNS4_10UnderscoreESX_SX_EEEEENS4_13SM90_TMA_LOADENS4_14ComposedLayoutINS4_7SwizzleILi3ELi4ELi3EEENS4_18smem_ptr_flag_bitsILi16EEENSS_INS5_IJSG_SF_EEENS5_IJSF_SC_EEEEEEEvNS4_8identityENS4_23SM90_TMA_LOAD_MULTICASTES19_vS1A_EENS_8epilogue10collective18CollectiveEpilogueINS1D_23Sm100TmaWarpSpecializedILi2ELi1ELi4ELb1ELb0EEEJSH_NS5_IJNSS_ISF_SC_EENSS_ISG_SC_EEEEESI_SJ_SI_SJ_NS1D_6fusion15FusionCallbacksIS1H_NS1L_17LinearCombinationISI_fSI_fLNS_15FloatRoundStyleE2EEESH_S1K_JEEENS4_5SM1004TMEM4LOAD26SM100_TMEM_LOAD_16dp256b1xES10_NS11_INS12_ILi0ELi4ELi3EEES15_NSS_INS5_IJSG_SG_EEENS5_IJSG_SC_EEEEEEENS4_17SM75_U32x2_LDSM_NENS4_14SM90_TMA_STOREES1Z_NS4_17SM90_U32x2_STSM_NENS4_39AutoVectorizingCopyWithAssumedAlignmentILi128EEEEEEvvEEEEvNT_6ParamsE,"aw",@nobits
	.sectionflags	@""
	.align	16
	.zero		1024


//--------------------- .nv.shared.reserved.0     --------------------------
	.section	.nv.shared.reserved.0,"aw",@nobits
	.weak		__nv_reservedSMEM_offset_0_alias
	.size		__nv_reservedSMEM_offset_0_alias, 0, 64
	.other		__nv_reservedSMEM_offset_0_alias,@"STO_CUDA_RESERVED_SHARED STV_DEFAULT"
__nv_reservedSMEM_offset_0_alias:
	.zero		0
.nv.shared.reserved.0:
	.zero		64
	.weak		__nv_reservedSMEM_tcgen05_partition
	.type		__nv_reservedSMEM_tcgen05_partition,@object
	.size		__nv_reservedSMEM_tcgen05_partition,(.L_0 - __nv_reservedSMEM_tcgen05_partition)
__nv_reservedSMEM_tcgen05_partition:
	.zero		32
.L_0:


//--------------------- .nv.global                --------------------------
	.section	.nv.global,"aw",@nobits
.nv.global:
	.type		_ZN39_INTERNAL_2860048d_4_k_cu_8d718908_95104cute1_E,@object
	.size		_ZN39_INTERNAL_2860048d_4_k_cu_8d718908_95104cute1_E,(_ZN39_INTERNAL_2860048d_4_k_cu_8d718908_95104cuda3std3__45__cpo6cbeginE - _ZN39_INTERNAL_2860048d_4_k_cu_8d718908_95104cute1_E)
_ZN39_INTERNAL_2860048d_4_k_cu_8d718908_95104cute1_E:
	.zero		1
	.type		_ZN39_INTERNAL_2860048d_4_k_cu_8d718908_95104cuda3std3__45__cpo6cbeginE,@object
	.size		_ZN39_INTERNAL_2860048d_4_k_cu_8d718908_95104cuda3std3__45__cpo6cbeginE,(_ZN39_INTERNAL_2860048d_4_k_cu_8d718908_95104cuda3std3__48in_placeE - _ZN39_INTERNAL_2860048d_4_k_cu_8d718908_95104cuda3std3__45__cpo6cbeginE)
_ZN39_INTERNAL_2860048d_4_k_cu_8d718908_95104cuda3std3__45__cpo6cbeginE:
	.zero		1
	.type		_ZN39_INTERNAL_2860048d_4_k_cu_8d718908_95104cuda3std3__48in_placeE,@object
	.size		_ZN39_INTERNAL_2860048d_4_k_cu_8d718908_95104cuda3std3__48in_placeE,(_ZN39_INTERNAL_2860048d_4_k_cu_8d718908_95104cuda3std6ranges3__45__cpo9iter_moveE - _ZN39_INTERNAL_2860048d_4_k_cu_8d718908_95104cuda3std3__48in_placeE)
_ZN39_INTERNAL_2860048d_4_k_cu_8d718908_95104cuda3std3__48in_placeE:
	.zero		1
	.type		_ZN39_INTERNAL_2860048d_4_k_cu_8d718908_95104cuda3std6ranges3__45__cpo9iter_moveE,@object
	.size		_ZN39_INTERNAL_2860048d_4_k_cu_8d718908_95104cuda3std6ranges3__45__cpo9iter_moveE,(_ZN39_INTERNAL_2860048d_4_k_cu_8d718908_95104cuda3std3__45__cpo5beginE - _ZN39_INTERNAL_2860048d_4_k_cu_8d718908_95104cuda3std6ranges3__45__cpo9iter_moveE)
_ZN39_INTERNAL_2860048d_4_k_cu_8d718908_95104cuda3std6ranges3__45__cpo9iter_moveE:
	.zero		1
	.type		_ZN39_INTERNAL_2860048d_4_k_cu_8d718908_95104cuda3std3__45__cpo5beginE,@object
	.size		_ZN39_INTERNAL_2860048d_4_k_cu_8d718908_95104cuda3std3__45__cpo5beginE,(_ZN39_INTERNAL_2860048d_4_k_cu_8d718908_95104cuda3std3__441_GLOBAL__N__2860048d_4_k_cu_8d718908_95106ignoreE - _ZN39_INTERNAL_2860048d_4_k_cu_8d718908_95104cuda3std3__45__cpo5beginE)
_ZN39_INTERNAL_2860048d_4_k_cu_8d718908_95104cuda3std3__45__cpo5beginE:
	.zero		1
	.type		_ZN39_INTERNAL_2860048d_4_k_cu_8d718908_95104cuda3std3__441_GLOBAL__N__2860048d_4_k_cu_8d718908_95106ignoreE,@object
	.size		_ZN39_INTERNAL_2860048d_4_k_cu_8d718908_95104cuda3std3__441_GLOBAL__N__2860048d_4_k_cu_8d718908_95106ignoreE,(_ZN39_INTERNAL_2860048d_4_k_cu_8d718908_95104cute7productE - _ZN39_INTERNAL_2860048d_4_k_cu_8d718908_95104cuda3std3__441_GLOBAL__N__2860048d_4_k_cu_8d718908_95106ignoreE)
_ZN39_INTERNAL_2860048d_4_k_cu_8d718908_95104cuda3std3__441_GLOBAL__N__2860048d_4_k_cu_8d718908_95106ignoreE:
	.zero		1
	.type		_ZN39_INTERNAL_2860048d_4_k_cu_8d718908_95104cute7productE,@object
	.size		_ZN39_INTERNAL_2860048d_4_k_cu_8d718908_95104cute7productE,(_ZN39_INTERNAL_2860048d_4_k_cu_8d718908_95104cuda3std3__45__cpo3endE - _ZN39_INTERNAL_2860048d_4_k_cu_8d718908_95104cute7productE)
_ZN39_INTERNAL_2860048d_4_k_cu_8d718908_95104cute7productE:
	.zero		1
	.type		_ZN39_INTERNAL_2860048d_4_k_cu_8d718908_95104cuda3std3__45__cpo3endE,@object
	.size		_ZN39_INTERNAL_2860048d_4_k_cu_8d718908_95104cuda3std3__45__cpo3endE,(_ZN39_INTERNAL_2860048d_4_k_cu_8d718908_95104cuda3std3__419piecewise_constructE - _ZN39_INTERNAL_2860048d_4_k_cu_8d718908_95104cuda3std3__45__cpo3endE)
_ZN39_INTERNAL_2860048d_4_k_cu_8d718908_95104cuda3std3__45__cpo3endE:
	.zero		1
	.type		_ZN39_INTERNAL_2860048d_4_k_cu_8d718908_95104cuda3std3__419piecewise_constructE,@object
	.size		_ZN39_INTERNAL_2860048d_4_k_cu_8d718908_95104cuda3std3__419piecewise_constructE,(_ZN39_INTERNAL_2860048d_4_k_cu_8d718908_95104cuda3std3__45__cpo4cendE - _ZN39_INTERNAL_2860048d_4_k_cu_8d718908_95104cuda3std3__419piecewise_constructE)
_ZN39_INTERNAL_2860048d_4_k_cu_8d718908_95104cuda3std3__419piecewise_constructE:
	.zero		1
	.type		_ZN39_INTERNAL_2860048d_4_k_cu_8d718908_95104cuda3std3__45__cpo4cendE,@object
	.size		_ZN39_INTERNAL_2860048d_4_k_cu_8d718908_95104cuda3std3__45__cpo4cendE,(_ZN39_INTERNAL_2860048d_4_k_cu_8d718908_95104cuda3std6ranges3__45__cpo4swapE - _ZN39_INTERNAL_2860048d_4_k_cu_8d718908_95104cuda3std3__45__cpo4cendE)
_ZN39_INTERNAL_2860048d_4_k_cu_8d718908_95104cuda3std3__45__cpo4cendE:
	.zero		1
	.type		_ZN39_INTERNAL_2860048d_4_k_cu_8d718908_95104cuda3std6ranges3__45__cpo4swapE,@object
	.size		_ZN39_INTERNAL_2860048d_4_k_cu_8d718908_95104cuda3std6ranges3__45__cpo4swapE,(.L_9 - _ZN39_INTERNAL_2860048d_4_k_cu_8d718908_95104cuda3std6ranges3__45__cpo4swapE)
_ZN39_INTERNAL_2860048d_4_k_cu_8d718908_95104cuda3std6ranges3__45__cpo4swapE:
	.zero		1
.L_9:


//--------------------- .nv.constant0._ZN7cutlass13device_kernelINS_4gemm6kernel13GemmUniversalIN4cute5tupleIJiiiiEEENS1_10collective13CollectiveMmaINS1_35MainloopSm100TmaUmmaWarpSpecializedILi24ELi2ELi4ENS5_IJNS4_1CILi2EEENSA_ILi1EEESC_EEEEENS5_IJNSA_ILi64EEENSA_ILi8EEESF_EEENS_6half_tENS5_IJlSC_lEEESI_SJ_NS4_8TiledMMAINS4_8MMA_AtomIJNS4_20SM100_MMA_F16BF16_SSISI_SI_fLi64ELi8ELNS4_4UMMA5MajorE0ELSO_0ELNSN_7ScaleInE0ELSP_0EEEEEENS4_6LayoutINS5_IJSC_SC_SC_EEENS5_IJNSA_ILi0EEESU_SU_EEEEENS5_IJNS4_10UnderscoreESX_SX_EEEEENS4_13SM90_TMA_LOADENS4_14ComposedLayoutINS4_7SwizzleILi3ELi4ELi3EEENS4_18smem_ptr_flag_bitsILi16EEENSS_INS5_IJSG_SF_EEENS5_IJSF_SC_EEEEEEEvNS4_8identityENS4_23SM90_TMA_LOAD_MULTICASTES19_vS1A_EENS_8epilogue10collective18CollectiveEpilogueINS1D_23Sm100TmaWarpSpecializedILi2ELi1ELi4ELb1ELb0EEEJSH_NS5_IJNSS_ISF_SC_EENSS_ISG_SC_EEEEESI_SJ_SI_SJ_NS1D_6fusion15FusionCallbacksIS1H_NS1L_17LinearCombinationISI_fSI_fLNS_15FloatRoundStyleE2EEESH_S1K_JEEENS4_5SM1004TMEM4LOAD26SM100_TMEM_LOAD_16dp256b1xES10_NS11_INS12_ILi0ELi4ELi3EEES15_NSS_INS5_IJSG_SG_EEENS5_IJSG_SC_EEEEEEENS4_17SM75_U32x2_LDSM_NENS4_14SM90_TMA_STOREES1Z_NS4_17SM90_U32x2_STSM_NENS4_39AutoVectorizingCopyWithAssumedAlignmentILi128EEEEEEvvEEEEvNT_6ParamsE --------------------------
	.section	.nv.constant0._ZN7cutlass13device_kernelINS_4gemm6kernel13GemmUniversalIN4cute5tupleIJiiiiEEENS1_10collective13CollectiveMmaINS1_35MainloopSm100TmaUmmaWarpSpecializedILi24ELi2ELi4ENS5_IJNS4_1CILi2EEENSA_ILi1EEESC_EEEEENS5_IJNSA_ILi64EEENSA_ILi8EEESF_EEENS_6half_tENS5_IJlSC_lEEESI_SJ_NS4_8TiledMMAINS4_8MMA_AtomIJNS4_20SM100_MMA_F16BF16_SSISI_SI_fLi64ELi8ELNS4_4UMMA5MajorE0ELSO_0ELNSN_7ScaleInE0ELSP_0EEEEEENS4_6LayoutINS5_IJSC_SC_SC_EEENS5_IJNSA_ILi0EEESU_SU_EEEEENS5_IJNS4_10UnderscoreESX_SX_EEEEENS4_13SM90_TMA_LOADENS4_14ComposedLayoutINS4_7SwizzleILi3ELi4ELi3EEENS4_18smem_ptr_flag_bitsILi16EEENSS_INS5_IJSG_SF_EEENS5_IJSF_SC_EEEEEEEvNS4_8identityENS4_23SM90_TMA_LOAD_MULTICASTES19_vS1A_EENS_8epilogue10collective18CollectiveEpilogueINS1D_23Sm100TmaWarpSpecializedILi2ELi1ELi4ELb1ELb0EEEJSH_NS5_IJNSS_ISF_SC_EENSS_ISG_SC_EEEEESI_SJ_SI_SJ_NS1D_6fusion15FusionCallbacksIS1H_NS1L_17LinearCombinationISI_fSI_fLNS_15FloatRoundStyleE2EEESH_S1K_JEEENS4_5SM1004TMEM4LOAD26SM100_TMEM_LOAD_16dp256b1xES10_NS11_INS12_ILi0ELi4ELi3EEES15_NSS_INS5_IJSG_SG_EEENS5_IJSG_SC_EEEEEEENS4_17SM75_U32x2_LDSM_NENS4_14SM90_TMA_STOREES1Z_NS4_17SM90_U32x2_STSM_NENS4_39AutoVectorizingCopyWithAssumedAlignmentILi128EEEEEEvvEEEEvNT_6ParamsE,"a",@progbits
	.sectionflags	@""
	.align	4
.nv.constant0._ZN7cutlass13device_kernelINS_4gemm6kernel13GemmUniversalIN4cute5tupleIJiiiiEEENS1_10collective13CollectiveMmaINS1_35MainloopSm100TmaUmmaWarpSpecializedILi24ELi2ELi4ENS5_IJNS4_1CILi2EEENSA_ILi1EEESC_EEEEENS5_IJNSA_ILi64EEENSA_ILi8EEESF_EEENS_6half_tENS5_IJlSC_lEEESI_SJ_NS4_8TiledMMAINS4_8MMA_AtomIJNS4_20SM100_MMA_F16BF16_SSISI_SI_fLi64ELi8ELNS4_4UMMA5MajorE0ELSO_0ELNSN_7ScaleInE0ELSP_0EEEEEENS4_6LayoutINS5_IJSC_SC_SC_EEENS5_IJNSA_ILi0EEESU_SU_EEEEENS5_IJNS4_10UnderscoreESX_SX_EEEEENS4_13SM90_TMA_LOADENS4_14ComposedLayoutINS4_7SwizzleILi3ELi4ELi3EEENS4_18smem_ptr_flag_bitsILi16EEENSS_INS5_IJSG_SF_EEENS5_IJSF_SC_EEEEEEEvNS4_8identityENS4_23SM90_TMA_LOAD_MULTICASTES19_vS1A_EENS_8epilogue10collective18CollectiveEpilogueINS1D_23Sm100TmaWarpSpecializedILi2ELi1ELi4ELb1ELb0EEEJSH_NS5_IJNSS_ISF_SC_EENSS_ISG_SC_EEEEESI_SJ_SI_SJ_NS1D_6fusion15FusionCallbacksIS1H_NS1L_17LinearCombinationISI_fSI_fLNS_15FloatRoundStyleE2EEESH_S1K_JEEENS4_5SM1004TMEM4LOAD26SM100_TMEM_LOAD_16dp256b1xES10_NS11_INS12_ILi0ELi4ELi3EEES15_NSS_INS5_IJSG_SG_EEENS5_IJSG_SC_EEEEEEENS4_17SM75_U32x2_LDSM_NENS4_14SM90_TMA_STOREES1Z_NS4_17SM90_U32x2_STSM_NENS4_39AutoVectorizingCopyWithAssumedAlignmentILi128EEEEEEvvEEEEvNT_6ParamsE:
	.zero		2944


//--------------------- SYMBOLS --------------------------

	.type		.nv.reservedSmem.offset0,@object
	.size		.nv.reservedSmem.offset0,0x4
	.type		.nv.reservedSmem.cap,@object
	.size		.nv.reservedSmem.cap,0x4
	.type		__assertfail,@function
